//
// Generated by NVIDIA NVVM Compiler
//
// Compiler Build ID: CL-36424714
// Cuda compilation tools, release 13.0, V13.0.88
// Based on NVVM 20.0.0
//

.version 9.0
.target sm_100
.address_size 64

	// .globl	_Z13shared_kerneliPKfS0_Pf
// _ZZ13shared_kerneliPKfS0_PfE2as has been demoted
// _ZZ13shared_kerneliPKfS0_PfE2bs has been demoted

.visible .entry _Z13shared_kerneliPKfS0_Pf(
	.param .u32 _Z13shared_kerneliPKfS0_Pf_param_0,
	.param .u64 .ptr .align 1 _Z13shared_kerneliPKfS0_Pf_param_1,
	.param .u64 .ptr .align 1 _Z13shared_kerneliPKfS0_Pf_param_2,
	.param .u64 .ptr .align 1 _Z13shared_kerneliPKfS0_Pf_param_3
)
{
	.reg .pred 	%p<5>;
	.reg .b32 	%r<57>;
	.reg .b32 	%f<162>;
	.reg .b64 	%rd<24>;
	// demoted variable
	.shared .align 4 .b8 _ZZ13shared_kerneliPKfS0_PfE2as[1024];
	// demoted variable
	.shared .align 4 .b8 _ZZ13shared_kerneliPKfS0_PfE2bs[1024];
	ld.param.u32 	%r25, [_Z13shared_kerneliPKfS0_Pf_param_0];
	ld.param.u64 	%rd3, [_Z13shared_kerneliPKfS0_Pf_param_1];
	ld.param.u64 	%rd4, [_Z13shared_kerneliPKfS0_Pf_param_2];
	cvta.to.global.u64 	%rd1, %rd4;
	cvta.to.global.u64 	%rd2, %rd3;
	mov.u32 	%r26, %ctaid.x;
	mov.u32 	%r27, %ctaid.y;
	mov.u32 	%r1, %tid.x;
	mov.u32 	%r2, %tid.y;
	shl.b32 	%r3, %r25, 4;
	mul.lo.s32 	%r4, %r3, %r27;
	add.s32 	%r5, %r4, %r25;
	shl.b32 	%r6, %r26, 4;
	setp.lt.s32 	%p1, %r25, 1;
	mov.f32 	%f161, 0f00000000;
	@%p1 bra 	$L__BB0_6;
	mul.lo.s32 	%r7, %r25, %r2;
	shl.b32 	%r28, %r2, 6;
	mov.u32 	%r29, _ZZ13shared_kerneliPKfS0_PfE2as;
	add.s32 	%r8, %r29, %r28;
	shl.b32 	%r30, %r1, 2;
	add.s32 	%r9, %r8, %r30;
	mov.u32 	%r31, _ZZ13shared_kerneliPKfS0_PfE2bs;
	add.s32 	%r11, %r31, %r30;
	add.s32 	%r10, %r11, %r28;
	add.s32 	%r12, %r4, 16;
	max.s32 	%r32, %r5, %r12;
	not.b32 	%r33, %r4;
	add.s32 	%r13, %r32, %r33;
	and.b32  	%r34, %r13, 16;
	setp.ne.s32 	%p2, %r34, 0;
	mov.f32 	%f161, 0f00000000;
	mov.u32 	%r52, %r6;
	mov.u32 	%r56, %r4;
	@%p2 bra 	$L__BB0_3;
	add.s32 	%r35, %r7, %r1;
	add.s32 	%r36, %r35, %r4;
	mul.wide.s32 	%rd6, %r36, 4;
	add.s64 	%rd7, %rd2, %rd6;
	ld.global.f32 	%f10, [%rd7];
	st.shared.f32 	[%r9], %f10;
	add.s32 	%r37, %r35, %r6;
	mul.wide.s32 	%rd8, %r37, 4;
	add.s64 	%rd9, %rd1, %rd8;
	ld.global.f32 	%f11, [%rd9];
	st.shared.f32 	[%r10], %f11;
	bar.sync 	0;
	ld.shared.f32 	%f12, [%r8];
	ld.shared.f32 	%f13, [%r11];
	fma.rn.f32 	%f14, %f12, %f13, 0f00000000;
	ld.shared.f32 	%f15, [%r8+4];
	ld.shared.f32 	%f16, [%r11+64];
	fma.rn.f32 	%f17, %f15, %f16, %f14;
	ld.shared.f32 	%f18, [%r8+8];
	ld.shared.f32 	%f19, [%r11+128];
	fma.rn.f32 	%f20, %f18, %f19, %f17;
	ld.shared.f32 	%f21, [%r8+12];
	ld.shared.f32 	%f22, [%r11+192];
	fma.rn.f32 	%f23, %f21, %f22, %f20;
	ld.shared.f32 	%f24, [%r8+16];
	ld.shared.f32 	%f25, [%r11+256];
	fma.rn.f32 	%f26, %f24, %f25, %f23;
	ld.shared.f32 	%f27, [%r8+20];
	ld.shared.f32 	%f28, [%r11+320];
	fma.rn.f32 	%f29, %f27, %f28, %f26;
	ld.shared.f32 	%f30, [%r8+24];
	ld.shared.f32 	%f31, [%r11+384];
	fma.rn.f32 	%f32, %f30, %f31, %f29;
	ld.shared.f32 	%f33, [%r8+28];
	ld.shared.f32 	%f34, [%r11+448];
	fma.rn.f32 	%f35, %f33, %f34, %f32;
	ld.shared.f32 	%f36, [%r8+32];
	ld.shared.f32 	%f37, [%r11+512];
	fma.rn.f32 	%f38, %f36, %f37, %f35;
	ld.shared.f32 	%f39, [%r8+36];
	ld.shared.f32 	%f40, [%r11+576];
	fma.rn.f32 	%f41, %f39, %f40, %f38;
	ld.shared.f32 	%f42, [%r8+40];
	ld.shared.f32 	%f43, [%r11+640];
	fma.rn.f32 	%f44, %f42, %f43, %f41;
	ld.shared.f32 	%f45, [%r8+44];
	ld.shared.f32 	%f46, [%r11+704];
	fma.rn.f32 	%f47, %f45, %f46, %f44;
	ld.shared.f32 	%f48, [%r8+48];
	ld.shared.f32 	%f49, [%r11+768];
	fma.rn.f32 	%f50, %f48, %f49, %f47;
	ld.shared.f32 	%f51, [%r8+52];
	ld.shared.f32 	%f52, [%r11+832];
	fma.rn.f32 	%f53, %f51, %f52, %f50;
	ld.shared.f32 	%f54, [%r8+56];
	ld.shared.f32 	%f55, [%r11+896];
	fma.rn.f32 	%f56, %f54, %f55, %f53;
	ld.shared.f32 	%f57, [%r8+60];
	ld.shared.f32 	%f58, [%r11+960];
	fma.rn.f32 	%f161, %f57, %f58, %f56;
	bar.sync 	0;
	add.s32 	%r52, %r6, %r3;
	mov.u32 	%r56, %r12;
$L__BB0_3:
	setp.lt.u32 	%p3, %r13, 16;
	@%p3 bra 	$L__BB0_6;
	add.s32 	%r38, %r1, %r52;
	add.s32 	%r55, %r38, %r7;
	add.s32 	%r39, %r1, %r56;
	add.s32 	%r54, %r39, %r7;
	mul.wide.s32 	%rd16, %r3, 4;
$L__BB0_5:
	ld.param.u64 	%rd22, [_Z13shared_kerneliPKfS0_Pf_param_2];
	ld.param.u64 	%rd21, [_Z13shared_kerneliPKfS0_Pf_param_1];
	mul.wide.s32 	%rd10, %r54, 4;
	cvta.to.global.u64 	%rd11, %rd21;
	add.s64 	%rd12, %rd11, %rd10;
	ld.global.f32 	%f59, [%rd12];
	st.shared.f32 	[%r9], %f59;
	cvta.to.global.u64 	%rd13, %rd22;
	mul.wide.s32 	%rd14, %r55, 4;
	add.s64 	%rd15, %rd13, %rd14;
	ld.global.f32 	%f60, [%rd15];
	st.shared.f32 	[%r10], %f60;
	bar.sync 	0;
	ld.shared.f32 	%f61, [%r8];
	ld.shared.f32 	%f62, [%r11];
	fma.rn.f32 	%f63, %f61, %f62, %f161;
	ld.shared.f32 	%f64, [%r8+4];
	ld.shared.f32 	%f65, [%r11+64];
	fma.rn.f32 	%f66, %f64, %f65, %f63;
	ld.shared.f32 	%f67, [%r8+8];
	ld.shared.f32 	%f68, [%r11+128];
	fma.rn.f32 	%f69, %f67, %f68, %f66;
	ld.shared.f32 	%f70, [%r8+12];
	ld.shared.f32 	%f71, [%r11+192];
	fma.rn.f32 	%f72, %f70, %f71, %f69;
	ld.shared.f32 	%f73, [%r8+16];
	ld.shared.f32 	%f74, [%r11+256];
	fma.rn.f32 	%f75, %f73, %f74, %f72;
	ld.shared.f32 	%f76, [%r8+20];
	ld.shared.f32 	%f77, [%r11+320];
	fma.rn.f32 	%f78, %f76, %f77, %f75;
	ld.shared.f32 	%f79, [%r8+24];
	ld.shared.f32 	%f80, [%r11+384];
	fma.rn.f32 	%f81, %f79, %f80, %f78;
	ld.shared.f32 	%f82, [%r8+28];
	ld.shared.f32 	%f83, [%r11+448];
	fma.rn.f32 	%f84, %f82, %f83, %f81;
	ld.shared.f32 	%f85, [%r8+32];
	ld.shared.f32 	%f86, [%r11+512];
	fma.rn.f32 	%f87, %f85, %f86, %f84;
	ld.shared.f32 	%f88, [%r8+36];
	ld.shared.f32 	%f89, [%r11+576];
	fma.rn.f32 	%f90, %f88, %f89, %f87;
	ld.shared.f32 	%f91, [%r8+40];
	ld.shared.f32 	%f92, [%r11+640];
	fma.rn.f32 	%f93, %f91, %f92, %f90;
	ld.shared.f32 	%f94, [%r8+44];
	ld.shared.f32 	%f95, [%r11+704];
	fma.rn.f32 	%f96, %f94, %f95, %f93;
	ld.shared.f32 	%f97, [%r8+48];
	ld.shared.f32 	%f98, [%r11+768];
	fma.rn.f32 	%f99, %f97, %f98, %f96;
	ld.shared.f32 	%f100, [%r8+52];
	ld.shared.f32 	%f101, [%r11+832];
	fma.rn.f32 	%f102, %f100, %f101, %f99;
	ld.shared.f32 	%f103, [%r8+56];
	ld.shared.f32 	%f104, [%r11+896];
	fma.rn.f32 	%f105, %f103, %f104, %f102;
	ld.shared.f32 	%f106, [%r8+60];
	ld.shared.f32 	%f107, [%r11+960];
	fma.rn.f32 	%f108, %f106, %f107, %f105;
	bar.sync 	0;
	ld.global.f32 	%f109, [%rd12+64];
	st.shared.f32 	[%r9], %f109;
	add.s64 	%rd17, %rd15, %rd16;
	ld.global.f32 	%f110, [%rd17];
	st.shared.f32 	[%r10], %f110;
	bar.sync 	0;
	ld.shared.f32 	%f111, [%r8];
	ld.shared.f32 	%f112, [%r11];
	fma.rn.f32 	%f113, %f111, %f112, %f108;
	ld.shared.f32 	%f114, [%r8+4];
	ld.shared.f32 	%f115, [%r11+64];
	fma.rn.f32 	%f116, %f114, %f115, %f113;
	ld.shared.f32 	%f117, [%r8+8];
	ld.shared.f32 	%f118, [%r11+128];
	fma.rn.f32 	%f119, %f117, %f118, %f116;
	ld.shared.f32 	%f120, [%r8+12];
	ld.shared.f32 	%f121, [%r11+192];
	fma.rn.f32 	%f122, %f120, %f121, %f119;
	ld.shared.f32 	%f123, [%r8+16];
	ld.shared.f32 	%f124, [%r11+256];
	fma.rn.f32 	%f125, %f123, %f124, %f122;
	ld.shared.f32 	%f126, [%r8+20];
	ld.shared.f32 	%f127, [%r11+320];
	fma.rn.f32 	%f128, %f126, %f127, %f125;
	ld.shared.f32 	%f129, [%r8+24];
	ld.shared.f32 	%f130, [%r11+384];
	fma.rn.f32 	%f131, %f129, %f130, %f128;
	ld.shared.f32 	%f132, [%r8+28];
	ld.shared.f32 	%f133, [%r11+448];
	fma.rn.f32 	%f134, %f132, %f133, %f131;
	ld.shared.f32 	%f135, [%r8+32];
	ld.shared.f32 	%f136, [%r11+512];
	fma.rn.f32 	%f137, %f135, %f136, %f134;
	ld.shared.f32 	%f138, [%r8+36];
	ld.shared.f32 	%f139, [%r11+576];
	fma.rn.f32 	%f140, %f138, %f139, %f137;
	ld.shared.f32 	%f141, [%r8+40];
	ld.shared.f32 	%f142, [%r11+640];
	fma.rn.f32 	%f143, %f141, %f142, %f140;
	ld.shared.f32 	%f144, [%r8+44];
	ld.shared.f32 	%f145, [%r11+704];
	fma.rn.f32 	%f146, %f144, %f145, %f143;
	ld.shared.f32 	%f147, [%r8+48];
	ld.shared.f32 	%f148, [%r11+768];
	fma.rn.f32 	%f149, %f147, %f148, %f146;
	ld.shared.f32 	%f150, [%r8+52];
	ld.shared.f32 	%f151, [%r11+832];
	fma.rn.f32 	%f152, %f150, %f151, %f149;
	ld.shared.f32 	%f153, [%r8+56];
	ld.shared.f32 	%f154, [%r11+896];
	fma.rn.f32 	%f155, %f153, %f154, %f152;
	ld.shared.f32 	%f156, [%r8+60];
	ld.shared.f32 	%f157, [%r11+960];
	fma.rn.f32 	%f161, %f156, %f157, %f155;
	bar.sync 	0;
	add.s32 	%r56, %r56, 32;
	shl.b32 	%r47, %r25, 5;
	add.s32 	%r55, %r55, %r47;
	add.s32 	%r54, %r54, 32;
	setp.lt.s32 	%p4, %r56, %r5;
	@%p4 bra 	$L__BB0_5;
$L__BB0_6:
	ld.param.u64 	%rd23, [_Z13shared_kerneliPKfS0_Pf_param_3];
	cvta.to.global.u64 	%rd18, %rd23;
	add.s32 	%r49, %r6, %r1;
	mad.lo.s32 	%r50, %r25, %r2, %r49;
	add.s32 	%r51, %r50, %r4;
	mul.wide.s32 	%rd19, %r51, 4;
	add.s64 	%rd20, %rd18, %rd19;
	st.global.f32 	[%rd20], %f161;
	ret;

}
	// .globl	_Z6kerneliPKfS0_Pf
.visible .entry _Z6kerneliPKfS0_Pf(
	.param .u32 _Z6kerneliPKfS0_Pf_param_0,
	.param .u64 .ptr .align 1 _Z6kerneliPKfS0_Pf_param_1,
	.param .u64 .ptr .align 1 _Z6kerneliPKfS0_Pf_param_2,
	.param .u64 .ptr .align 1 _Z6kerneliPKfS0_Pf_param_3
)
{
	.reg .pred 	%p<10>;
	.reg .b32 	%r<74>;
	.reg .b32 	%f<68>;
	.reg .b64 	%rd<61>;

	ld.param.u32 	%r40, [_Z6kerneliPKfS0_Pf_param_0];
	ld.param.u64 	%rd7, [_Z6kerneliPKfS0_Pf_param_1];
	ld.param.u64 	%rd8, [_Z6kerneliPKfS0_Pf_param_2];
	ld.param.u64 	%rd6, [_Z6kerneliPKfS0_Pf_param_3];
	cvta.to.global.u64 	%rd1, %rd8;
	cvta.to.global.u64 	%rd2, %rd7;
	mov.u32 	%r41, %ctaid.x;
	mov.u32 	%r42, %ctaid.y;
	mov.u32 	%r1, %tid.x;
	mov.u32 	%r43, %tid.y;
	mul.lo.s32 	%r44, %r40, %r42;
	shl.b32 	%r45, %r44, 4;
	mad.lo.s32 	%r2, %r40, %r43, %r45;
	shl.b32 	%r3, %r41, 4;
	add.s32 	%r4, %r3, %r1;
	setp.lt.s32 	%p1, %r40, 1;
	mov.f32 	%f67, 0f00000000;
	@%p1 bra 	$L__BB1_12;
	and.b32  	%r5, %r40, 7;
	setp.lt.u32 	%p2, %r40, 8;
	mov.f32 	%f67, 0f00000000;
	mov.b32 	%r72, 0;
	@%p2 bra 	$L__BB1_4;
	and.b32  	%r72, %r40, 2147483640;
	neg.s32 	%r70, %r72;
	add.s32 	%r47, %r1, %r40;
	add.s32 	%r69, %r47, %r3;
	shl.b32 	%r9, %r40, 3;
	shl.b32 	%r48, %r40, 1;
	add.s32 	%r68, %r4, %r48;
	mad.lo.s32 	%r67, %r40, 3, %r4;
	shl.b32 	%r49, %r40, 2;
	add.s32 	%r66, %r4, %r49;
	mad.lo.s32 	%r65, %r40, 5, %r4;
	mad.lo.s32 	%r64, %r40, 6, %r4;
	mad.lo.s32 	%r63, %r40, 7, %r4;
	mul.wide.u32 	%rd9, %r2, 4;
	add.s64 	%rd10, %rd9, %rd2;
	add.s64 	%rd60, %rd10, 16;
	mov.f32 	%f67, 0f00000000;
	mov.u32 	%r62, %r4;
$L__BB1_3:
	.pragma "nounroll";
	ld.global.f32 	%f17, [%rd60+-16];
	mul.wide.u32 	%rd11, %r62, 4;
	add.s64 	%rd12, %rd1, %rd11;
	ld.global.f32 	%f18, [%rd12];
	fma.rn.f32 	%f19, %f17, %f18, %f67;
	ld.global.f32 	%f20, [%rd60+-12];
	mul.wide.u32 	%rd13, %r69, 4;
	add.s64 	%rd14, %rd1, %rd13;
	ld.global.f32 	%f21, [%rd14];
	fma.rn.f32 	%f22, %f20, %f21, %f19;
	ld.global.f32 	%f23, [%rd60+-8];
	mul.wide.u32 	%rd15, %r68, 4;
	add.s64 	%rd16, %rd1, %rd15;
	ld.global.f32 	%f24, [%rd16];
	fma.rn.f32 	%f25, %f23, %f24, %f22;
	ld.global.f32 	%f26, [%rd60+-4];
	mul.wide.u32 	%rd17, %r67, 4;
	add.s64 	%rd18, %rd1, %rd17;
	ld.global.f32 	%f27, [%rd18];
	fma.rn.f32 	%f28, %f26, %f27, %f25;
	ld.global.f32 	%f29, [%rd60];
	mul.wide.u32 	%rd19, %r66, 4;
	add.s64 	%rd20, %rd1, %rd19;
	ld.global.f32 	%f30, [%rd20];
	fma.rn.f32 	%f31, %f29, %f30, %f28;
	ld.global.f32 	%f32, [%rd60+4];
	mul.wide.u32 	%rd21, %r65, 4;
	add.s64 	%rd22, %rd1, %rd21;
	ld.global.f32 	%f33, [%rd22];
	fma.rn.f32 	%f34, %f32, %f33, %f31;
	ld.global.f32 	%f35, [%rd60+8];
	mul.wide.u32 	%rd23, %r64, 4;
	add.s64 	%rd24, %rd1, %rd23;
	ld.global.f32 	%f36, [%rd24];
	fma.rn.f32 	%f37, %f35, %f36, %f34;
	ld.global.f32 	%f38, [%rd60+12];
	mul.wide.u32 	%rd25, %r63, 4;
	add.s64 	%rd26, %rd1, %rd25;
	ld.global.f32 	%f39, [%rd26];
	fma.rn.f32 	%f67, %f38, %f39, %f37;
	add.s32 	%r70, %r70, 8;
	add.s32 	%r69, %r69, %r9;
	add.s32 	%r68, %r68, %r9;
	add.s32 	%r67, %r67, %r9;
	add.s32 	%r66, %r66, %r9;
	add.s32 	%r65, %r65, %r9;
	add.s32 	%r64, %r64, %r9;
	add.s32 	%r63, %r63, %r9;
	add.s32 	%r62, %r62, %r9;
	add.s64 	%rd60, %rd60, 32;
	setp.ne.s32 	%p3, %r70, 0;
	@%p3 bra 	$L__BB1_3;
$L__BB1_4:
	setp.eq.s32 	%p4, %r5, 0;
	@%p4 bra 	$L__BB1_12;
	and.b32  	%r35, %r40, 3;
	setp.lt.u32 	%p5, %r5, 4;
	@%p5 bra 	$L__BB1_7;
	add.s32 	%r50, %r2, %r72;
	mul.wide.u32 	%rd27, %r50, 4;
	add.s64 	%rd28, %rd2, %rd27;
	ld.global.f32 	%f41, [%rd28];
	mad.lo.s32 	%r51, %r72, %r40, %r4;
	mul.wide.u32 	%rd29, %r51, 4;
	add.s64 	%rd30, %rd1, %rd29;
	ld.global.f32 	%f42, [%rd30];
	fma.rn.f32 	%f43, %f41, %f42, %f67;
	cvt.u64.u32 	%rd31, %r2;
	cvt.u64.u32 	%rd32, %r72;
	add.s64 	%rd33, %rd31, %rd32;
	shl.b64 	%rd34, %rd33, 2;
	add.s64 	%rd35, %rd2, %rd34;
	ld.global.f32 	%f44, [%rd35+4];
	add.s32 	%r52, %r51, %r40;
	mul.wide.u32 	%rd36, %r52, 4;
	add.s64 	%rd37, %rd1, %rd36;
	ld.global.f32 	%f45, [%rd37];
	fma.rn.f32 	%f46, %f44, %f45, %f43;
	ld.global.f32 	%f47, [%rd35+8];
	add.s32 	%r53, %r52, %r40;
	mul.wide.u32 	%rd38, %r53, 4;
	add.s64 	%rd39, %rd1, %rd38;
	ld.global.f32 	%f48, [%rd39];
	fma.rn.f32 	%f49, %f47, %f48, %f46;
	ld.global.f32 	%f50, [%rd35+12];
	add.s32 	%r54, %r53, %r40;
	mul.wide.u32 	%rd40, %r54, 4;
	add.s64 	%rd41, %rd1, %rd40;
	ld.global.f32 	%f51, [%rd41];
	fma.rn.f32 	%f67, %f50, %f51, %f49;
	add.s32 	%r72, %r72, 4;
$L__BB1_7:
	setp.eq.s32 	%p6, %r35, 0;
	@%p6 bra 	$L__BB1_12;
	setp.eq.s32 	%p7, %r35, 1;
	@%p7 bra 	$L__BB1_10;
	add.s32 	%r55, %r2, %r72;
	mul.wide.u32 	%rd42, %r55, 4;
	add.s64 	%rd43, %rd2, %rd42;
	ld.global.f32 	%f53, [%rd43];
	mad.lo.s32 	%r56, %r72, %r40, %r4;
	mul.wide.u32 	%rd44, %r56, 4;
	add.s64 	%rd45, %rd1, %rd44;
	ld.global.f32 	%f54, [%rd45];
	fma.rn.f32 	%f55, %f53, %f54, %f67;
	cvt.u64.u32 	%rd46, %r2;
	cvt.u64.u32 	%rd47, %r72;
	add.s64 	%rd48, %rd46, %rd47;
	shl.b64 	%rd49, %rd48, 2;
	add.s64 	%rd50, %rd2, %rd49;
	ld.global.f32 	%f56, [%rd50+4];
	add.s32 	%r57, %r56, %r40;
	mul.wide.u32 	%rd51, %r57, 4;
	add.s64 	%rd52, %rd1, %rd51;
	ld.global.f32 	%f57, [%rd52];
	fma.rn.f32 	%f67, %f56, %f57, %f55;
	add.s32 	%r72, %r72, 2;
$L__BB1_10:
	and.b32  	%r58, %r40, 1;
	setp.eq.b32 	%p8, %r58, 1;
	not.pred 	%p9, %p8;
	@%p9 bra 	$L__BB1_12;
	add.s32 	%r59, %r2, %r72;
	mul.wide.u32 	%rd53, %r59, 4;
	add.s64 	%rd54, %rd2, %rd53;
	ld.global.f32 	%f58, [%rd54];
	mad.lo.s32 	%r60, %r72, %r40, %r4;
	mul.wide.u32 	%rd55, %r60, 4;
	add.s64 	%rd56, %rd1, %rd55;
	ld.global.f32 	%f59, [%rd56];
	fma.rn.f32 	%f67, %f58, %f59, %f67;
$L__BB1_12:
	cvta.to.global.u64 	%rd57, %rd6;
	add.s32 	%r61, %r2, %r4;
	mul.wide.s32 	%rd58, %r61, 4;
	add.s64 	%rd59, %rd57, %rd58;
	st.global.f32 	[%rd59], %f67;
	ret;

}


// ===== COMPILED SASS (sm_100) =====

	.target	sm_100

	.elftype	@"ET_EXEC"


//--------------------- .note.nv.tkinfo           --------------------------
	.section	.note.nv.tkinfo,"",@"SHT_NOTE"
	.sectionflags	@"SHF_NOTE_NV_TKINFO"
	.tkinfo
        /*0018*/ 	.word	0x00000002
        /*0030*/ 	.string	""
        /*0030*/ 	.string	"ptxas"
        /*0030*/ 	.string	"Cuda compilation tools, release 13.0, V13.0.88"
        /*0030*/ 	.string	"Build cuda_13.0.r13.0/compiler.36424714_0"
        /*0030*/ 	.string	"-arch sm_100 -m 64 "



//--------------------- .note.nv.cuinfo           --------------------------
	.section	.note.nv.cuinfo,"",@"SHT_NOTE"
	.sectionflags	@"SHF_NOTE_NV_CUINFO"
        /*0018*/ 	.short	0x0002
        /*001a*/ 	.short	0x0064
        /*001c*/ 	.short	0x0082
	.zero		2


//--------------------- .nv.info                  --------------------------
	.section	.nv.info,"",@"SHT_CUDA_INFO"
	.align	4


	//----- nvinfo : EIATTR_REGCOUNT
	.align		4
        /*0000*/ 	.byte	0x04, 0x2f
        /*0002*/ 	.short	(.L_1 - .L_0)
	.align		4
.L_0:
        /*0004*/ 	.word	index@(_Z13shared_kerneliPKfS0_Pf)
        /*0008*/ 	.word	0x00000020


	//----- nvinfo : EIATTR_FRAME_SIZE
	.align		4
.L_1:
        /*000c*/ 	.byte	0x04, 0x11
        /*000e*/ 	.short	(.L_3 - .L_2)
	.align		4
.L_2:
        /*0010*/ 	.word	index@(_Z13shared_kerneliPKfS0_Pf)
        /*0014*/ 	.word	0x00000000


	//----- nvinfo : EIATTR_REGCOUNT
	.align		4
.L_3:
        /*0018*/ 	.byte	0x04, 0x2f
        /*001a*/ 	.short	(.L_5 - .L_4)
	.align		4
.L_4:
        /*001c*/ 	.word	index@(_Z6kerneliPKfS0_Pf)
        /*0020*/ 	.word	0x00000020


	//----- nvinfo : EIATTR_FRAME_SIZE
	.align		4
.L_5:
        /*0024*/ 	.byte	0x04, 0x11
        /*0026*/ 	.short	(.L_7 - .L_6)
	.align		4
.L_6:
        /*0028*/ 	.word	index@(_Z6kerneliPKfS0_Pf)
        /*002c*/ 	.word	0x00000000


	//----- nvinfo : EIATTR_MIN_STACK_SIZE
	.align		4
.L_7:
        /*0030*/ 	.byte	0x04, 0x12
        /*0032*/ 	.short	(.L_9 - .L_8)
	.align		4
.L_8:
        /*0034*/ 	.word	index@(_Z6kerneliPKfS0_Pf)
        /*0038*/ 	.word	0x00000000


	//----- nvinfo : EIATTR_MIN_STACK_SIZE
	.align		4
.L_9:
        /*003c*/ 	.byte	0x04, 0x12
        /*003e*/ 	.short	(.L_11 - .L_10)
	.align		4
.L_10:
        /*0040*/ 	.word	index@(_Z13shared_kerneliPKfS0_Pf)
        /*0044*/ 	.word	0x00000000
.L_11:


//--------------------- .nv.compat                --------------------------
	.section	.nv.compat,"",@"SHT_CUDA_COMPAT_INFO"
	.align	4
        /*0000*/ 	.byte	0x02, 0x09, 0x00, 0x00, 0x02, 0x02, 0x01, 0x00, 0x02, 0x05, 0x05, 0x00, 0x03, 0x07, 0x01, 0x01
        /*0010*/ 	.byte	0x02, 0x03, 0x00, 0x00, 0x02, 0x06, 0x01, 0x00, 0x04, 0x0b, 0x08, 0x00, 0x09, 0x00, 0x00, 0x00
        /*0020*/ 	.byte	0x00, 0x00, 0x00, 0x00


//--------------------- .nv.info._Z6kerneliPKfS0_Pf --------------------------
	.section	.nv.info._Z6kerneliPKfS0_Pf,"",@"SHT_CUDA_INFO"
	.sectionflags	@""
	.align	4


	//----- nvinfo : EIATTR_CUDA_API_VERSION
	.align		4
        /*0000*/ 	.byte	0x04, 0x37
        /*0002*/ 	.short	(.L_13 - .L_12)
.L_12:
        /*0004*/ 	.word	0x00000082


	//----- nvinfo : EIATTR_KPARAM_INFO
	.align		4
.L_13:
        /*0008*/ 	.byte	0x04, 0x17
        /*000a*/ 	.short	(.L_15 - .L_14)
.L_14:
        /*000c*/ 	.word	0x00000000
        /*0010*/ 	.short	0x0003
        /*0012*/ 	.short	0x0018
        /*0014*/ 	.byte	0x00, 0xf5, 0x21, 0x00


	//----- nvinfo : EIATTR_KPARAM_INFO
	.align		4
.L_15:
        /*0018*/ 	.byte	0x04, 0x17
        /*001a*/ 	.short	(.L_17 - .L_16)
.L_16:
        /*001c*/ 	.word	0x00000000
        /*0020*/ 	.short	0x0002
        /*0022*/ 	.short	0x0010
        /*0024*/ 	.byte	0x00, 0xf5, 0x21, 0x00


	//----- nvinfo : EIATTR_KPARAM_INFO
	.align		4
.L_17:
        /*0028*/ 	.byte	0x04, 0x17
        /*002a*/ 	.short	(.L_19 - .L_18)
.L_18:
        /*002c*/ 	.word	0x00000000
        /*0030*/ 	.short	0x0001
        /*0032*/ 	.short	0x0008
        /*0034*/ 	.byte	0x00, 0xf5, 0x21, 0x00


	//----- nvinfo : EIATTR_KPARAM_INFO
	.align		4
.L_19:
        /*0038*/ 	.byte	0x04, 0x17
        /*003a*/ 	.short	(.L_21 - .L_20)
.L_20:
        /*003c*/ 	.word	0x00000000
        /*0040*/ 	.short	0x0000
        /*0042*/ 	.short	0x0000
        /*0044*/ 	.byte	0x00, 0xf0, 0x11, 0x00


	//----- nvinfo : EIATTR_SPARSE_MMA_MASK
	.align		4
.L_21:
        /*0048*/ 	.byte	0x03, 0x50
        /*004a*/ 	.short	0x0000


	//----- nvinfo : EIATTR_MAXREG_COUNT
	.align		4
        /*004c*/ 	.byte	0x03, 0x1b
        /*004e*/ 	.short	0x00ff


	//----- nvinfo : EIATTR_MERCURY_ISA_VERSION
	.align		4
        /*0050*/ 	.byte	0x03, 0x5f
        /*0052*/ 	.short	0x0101


	//----- nvinfo : EIATTR_VRC_CTA_INIT_COUNT
	.align		4
        /*0054*/ 	.byte	0x02, 0x4a
	.zero		1
	.zero		1


	//----- nvinfo : EIATTR_EXIT_INSTR_OFFSETS
	.align		4
        /*0058*/ 	.byte	0x04, 0x1c
        /*005a*/ 	.short	(.L_23 - .L_22)


	//   ....[0]....
.L_22:
        /*005c*/ 	.word	0x000009e0


	//----- nvinfo : EIATTR_CBANK_PARAM_SIZE
	.align		4
.L_23:
        /*0060*/ 	.byte	0x03, 0x19
        /*0062*/ 	.short	0x0020


	//----- nvinfo : EIATTR_PARAM_CBANK
	.align		4
        /*0064*/ 	.byte	0x04, 0x0a
        /*0066*/ 	.short	(.L_25 - .L_24)
	.align		4
.L_24:
        /*0068*/ 	.word	index@(.nv.constant0._Z6kerneliPKfS0_Pf)
        /*006c*/ 	.short	0x0380
        /*006e*/ 	.short	0x0020


	//----- nvinfo : EIATTR_SW_WAR
	.align		4
.L_25:
        /*0070*/ 	.byte	0x04, 0x36
        /*0072*/ 	.short	(.L_27 - .L_26)
.L_26:
        /*0074*/ 	.word	0x00000008
.L_27:


//--------------------- .nv.info._Z13shared_kerneliPKfS0_Pf --------------------------
	.section	.nv.info._Z13shared_kerneliPKfS0_Pf,"",@"SHT_CUDA_INFO"
	.sectionflags	@""
	.align	4


	//----- nvinfo : EIATTR_CUDA_API_VERSION
	.align		4
        /*0000*/ 	.byte	0x04, 0x37
        /*0002*/ 	.short	(.L_29 - .L_28)
.L_28:
        /*0004*/ 	.word	0x00000082


	//----- nvinfo : EIATTR_KPARAM_INFO
	.align		4
.L_29:
        /*0008*/ 	.byte	0x04, 0x17
        /*000a*/ 	.short	(.L_31 - .L_30)
.L_30:
        /*000c*/ 	.word	0x00000000
        /*0010*/ 	.short	0x0003
        /*0012*/ 	.short	0x0018
        /*0014*/ 	.byte	0x00, 0xf5, 0x21, 0x00


	//----- nvinfo : EIATTR_KPARAM_INFO
	.align		4
.L_31:
        /*0018*/ 	.byte	0x04, 0x17
        /*001a*/ 	.short	(.L_33 - .L_32)
.L_32:
        /*001c*/ 	.word	0x00000000
        /*0020*/ 	.short	0x0002
        /*0022*/ 	.short	0x0010
        /*0024*/ 	.byte	0x00, 0xf5, 0x21, 0x00


	//----- nvinfo : EIATTR_KPARAM_INFO
	.align		4
.L_33:
        /*0028*/ 	.byte	0x04, 0x17
        /*002a*/ 	.short	(.L_35 - .L_34)
.L_34:
        /*002c*/ 	.word	0x00000000
        /*0030*/ 	.short	0x0001
        /*0032*/ 	.short	0x0008
        /*0034*/ 	.byte	0x00, 0xf5, 0x21, 0x00


	//----- nvinfo : EIATTR_KPARAM_INFO
	.align		4
.L_35:
        /*0038*/ 	.byte	0x04, 0x17
        /*003a*/ 	.short	(.L_37 - .L_36)
.L_36:
        /*003c*/ 	.word	0x00000000
        /*0040*/ 	.short	0x0000
        /*0042*/ 	.short	0x0000
        /*0044*/ 	.byte	0x00, 0xf0, 0x11, 0x00


	//----- nvinfo : EIATTR_SPARSE_MMA_MASK
	.align		4
.L_37:
        /*0048*/ 	.byte	0x03, 0x50
        /*004a*/ 	.short	0x0000


	//----- nvinfo : EIATTR_MAXREG_COUNT
	.align		4
        /*004c*/ 	.byte	0x03, 0x1b
        /*004e*/ 	.short	0x00ff


	//----- nvinfo : EIATTR_NUM_BARRIERS
	.align		4
        /*0050*/ 	.byte	0x02, 0x4c
        /*0052*/ 	.byte	0x01
	.zero		1


	//----- nvinfo : EIATTR_MERCURY_ISA_VERSION
	.align		4
        /*0054*/ 	.byte	0x03, 0x5f
        /*0056*/ 	.short	0x0101


	//----- nvinfo : EIATTR_VRC_CTA_INIT_COUNT
	.align		4
        /*0058*/ 	.byte	0x02, 0x4a
	.zero		1
	.zero		1


	//----- nvinfo : EIATTR_EXIT_INSTR_OFFSETS
	.align		4
        /*005c*/ 	.byte	0x04, 0x1c
        /*005e*/ 	.short	(.L_39 - .L_38)


	//   ....[0]....
.L_38:
        /*0060*/ 	.word	0x00000bd0


	//----- nvinfo : EIATTR_CBANK_PARAM_SIZE
	.align		4
.L_39:
        /*0064*/ 	.byte	0x03, 0x19
        /*0066*/ 	.short	0x0020


	//----- nvinfo : EIATTR_PARAM_CBANK
	.align		4
        /*0068*/ 	.byte	0x04, 0x0a
        /*006a*/ 	.short	(.L_41 - .L_40)
	.align		4
.L_40:
        /*006c*/ 	.word	index@(.nv.constant0._Z13shared_kerneliPKfS0_Pf)
        /*0070*/ 	.short	0x0380
        /*0072*/ 	.short	0x0020


	//----- nvinfo : EIATTR_SW_WAR
	.align		4
.L_41:
        /*0074*/ 	.byte	0x04, 0x36
        /*0076*/ 	.short	(.L_43 - .L_42)
.L_42:
        /*0078*/ 	.word	0x00000008
.L_43:


//--------------------- .nv.callgraph             --------------------------
	.section	.nv.callgraph,"",@"SHT_CUDA_CALLGRAPH"
	.align	4
	.sectionentsize	8
	.align		4
        /*0000*/ 	.word	0x00000000
	.align		4
        /*0004*/ 	.word	0xffffffff
	.align		4
        /*0008*/ 	.word	0x00000000
	.align		4
        /*000c*/ 	.word	0xfffffffe
	.align		4
        /*0010*/ 	.word	0x00000000
	.align		4
        /*0014*/ 	.word	0xfffffffd
	.align		4
        /*0018*/ 	.word	0x00000000
	.align		4
        /*001c*/ 	.word	0xfffffffc


//--------------------- .text._Z6kerneliPKfS0_Pf  --------------------------
	.section	.text._Z6kerneliPKfS0_Pf,"ax",@progbits
	.align	128
        .global         _Z6kerneliPKfS0_Pf
        .type           _Z6kerneliPKfS0_Pf,@function
        .size           _Z6kerneliPKfS0_Pf,(.L_x_10 - _Z6kerneliPKfS0_Pf)
        .other          _Z6kerneliPKfS0_Pf,@"STO_CUDA_ENTRY STV_DEFAULT"
_Z6kerneliPKfS0_Pf:
.text._Z6kerneliPKfS0_Pf:
[----:B------:R-:W-:Y:S08]  /*0000*/  LDC R1, c[0x0][0x37c] ;  /* 0x0000df00ff017b82 */ /* 0x000ff00000000800 */
[----:B------:R-:W0:Y:S01]  /*0010*/  LDC R0, c[0x0][0x380] ;  /* 0x0000e000ff007b82 */ /* 0x000e220000000800 */
[----:B------:R-:W1:Y:S01]  /*0020*/  S2R R4, SR_TID.Y ;  /* 0x0000000000047919 */ /* 0x000e620000002200 */
[----:B------:R-:W-:Y:S01]  /*0030*/  HFMA2 R12, -RZ, RZ, 0, 0 ;  /* 0x00000000ff0c7431 */ /* 0x000fe200000001ff */
[----:B------:R-:W2:Y:S05]  /*0040*/  S2R R6, SR_CTAID.X ;  /* 0x0000000000067919 */ /* 0x000eaa0000002500 */
[----:B------:R-:W3:Y:S01]  /*0050*/  S2UR UR4, SR_CTAID.Y ;  /* 0x00000000000479c3 */ /* 0x000ee20000002600 */
[----:B------:R-:W2:Y:S01]  /*0060*/  S2R R11, SR_TID.X ;  /* 0x00000000000b7919 */ /* 0x000ea20000002100 */
[C---:B0-----:R-:W-:Y:S01]  /*0070*/  ISETP.GE.AND P0, PT, R0.reuse, 0x1, PT ;  /* 0x000000010000780c */ /* 0x041fe20003f06270 */
[----:B---3--:R-:W-:Y:S01]  /*0080*/  IMAD R2, R0, UR4, RZ ;  /* 0x0000000400027c24 */ /* 0x008fe2000f8e02ff */
[----:B------:R-:W0:Y:S04]  /*0090*/  LDCU.64 UR4, c[0x0][0x358] ;  /* 0x00006b00ff0477ac */ /* 0x000e280008000a00 */
[----:B------:R-:W-:-:S02]  /*00a0*/  SHF.L.U32 R3, R2, 0x4, RZ ;  /* 0x0000000402037819 */ /* 0x000fc400000006ff */
[----:B--2---:R-:W-:-:S03]  /*00b0*/  LEA R5, R6, R11, 0x4 ;  /* 0x0000000b06057211 */ /* 0x004fc600078e20ff */
[----:B-1----:R-:W-:Y:S02]  /*00c0*/  IMAD R2, R4, R0, R3 ;  /* 0x0000000004027224 */ /* 0x002fe400078e0203 */
[----:B------:R-:W-:Y:S05]  /*00d0*/  @!P0 BRA `(.L_x_0) ;  /* 0x0000000800308947 */ /* 0x000fea0003800000 */
[C---:B------:R-:W-:Y:S02]  /*00e0*/  ISETP.GE.U32.AND P1, PT, R0.reuse, 0x8, PT ;  /* 0x000000080000780c */ /* 0x040fe40003f26070 */
[----:B------:R-:W-:Y:S02]  /*00f0*/  LOP3.LUT R4, R0, 0x7, RZ, 0xc0, !PT ;  /* 0x0000000700047812 */ /* 0x000fe400078ec0ff */
[----:B------:R-:W-:Y:S02]  /*0100*/  MOV R12, RZ ;  /* 0x000000ff000c7202 */ /* 0x000fe40000000f00 */
[----:B------:R-:W-:Y:S02]  /*0110*/  ISETP.NE.AND P0, PT, R4, RZ, PT ;  /* 0x000000ff0400720c */ /* 0x000fe40003f05270 */
[----:B------:R-:W-:-:S05]  /*0120*/  MOV R7, RZ ;  /* 0x000000ff00077202 */ /* 0x000fca0000000f00 */
[----:B------:R-:W-:Y:S06]  /*0130*/  @!P1 BRA `(.L_x_1) ;  /* 0x0000000400009947 */ /* 0x000fec0003800000 */
[----:B------:R-:W1:Y:S01]  /*0140*/  LDC.64 R8, c[0x0][0x388] ;  /* 0x0000e200ff087b82 */ /* 0x000e620000000a00 */
[----:B------:R-:W-:Y:S01]  /*0150*/  IMAD.IADD R3, R11, 0x1, R0 ;  /* 0x000000010b037824 */ /* 0x000fe200078e0200 */
[C---:B------:R-:W-:Y:S01]  /*0160*/  LOP3.LUT R7, R0.reuse, 0x7ffffff8, RZ, 0xc0, !PT ;  /* 0x7ffffff800077812 */ /* 0x040fe200078ec0ff */
[C-C-:B------:R-:W-:Y:S01]  /*0170*/  IMAD R11, R0.reuse, 0x3, R5.reuse ;  /* 0x00000003000b7824 */ /* 0x140fe200078e0205 */
[C---:B------:R-:W-:Y:S01]  /*0180*/  LEA R13, R0.reuse, R5, 0x2 ;  /* 0x00000005000d7211 */ /* 0x040fe200078e10ff */
[--C-:B------:R-:W-:Y:S01]  /*0190*/  IMAD R25, R0, 0x5, R5.reuse ;  /* 0x0000000500197824 */ /* 0x100fe200078e0205 */
[----:B------:R-:W-:Y:S01]  /*01a0*/  LEA R3, R6, R3, 0x4 ;  /* 0x0000000306037211 */ /* 0x000fe200078e20ff */
[----:B------:R-:W-:Y:S01]  /*01b0*/  IMAD R29, R0, 0x6, R5 ;  /* 0x00000006001d7824 */ /* 0x000fe200078e0205 */
[----:B------:R-:W-:Y:S01]  /*01c0*/  MOV R10, R5 ;  /* 0x00000005000a7202 */ /* 0x000fe20000000f00 */
[----:B------:R-:W-:Y:S01]  /*01d0*/  IMAD.MOV.U32 R12, RZ, RZ, RZ ;  /* 0x000000ffff0c7224 */ /* 0x000fe200078e00ff */
[----:B------:R-:W-:Y:S01]  /*01e0*/  IADD3 R6, PT, PT, -R7, RZ, RZ ;  /* 0x000000ff07067210 */ /* 0x000fe20007ffe1ff */
[----:B-1----:R-:W-:-:S03]  /*01f0*/  IMAD.WIDE.U32 R8, R2, 0x4, R8 ;  /* 0x0000000402087825 */ /* 0x002fc600078e0008 */
[----:B------:R-:W-:Y:S01]  /*0200*/  IADD3 R20, P1, PT, R8, 0x10, RZ ;  /* 0x0000001008147810 */ /* 0x000fe20007f3e0ff */
[----:B------:R-:W-:-:S03]  /*0210*/  IMAD R8, R0, 0x7, R5 ;  /* 0x0000000700087824 */ /* 0x000fc600078e0205 */
[----:B------:R-:W-:Y:S02]  /*0220*/  IADD3.X R23, PT, PT, RZ, R9, RZ, P1, !PT ;  /* 0x00000009ff177210 */ /* 0x000fe40000ffe4ff */
[----:B------:R-:W-:-:S07]  /*0230*/  LEA R9, R0, R5, 0x1 ;  /* 0x0000000500097211 */ /* 0x000fce00078e08ff */
.L_x_2:
[----:B------:R-:W1:Y:S01]  /*0240*/  LDC.64 R16, c[0x0][0x390] ;  /* 0x0000e400ff107b82 */ /* 0x000e620000000a00 */
[----:B------:R-:W-:Y:S02]  /*0250*/  MOV R14, R20 ;  /* 0x00000014000e7202 */ /* 0x000fe40000000f00 */
[----:B------:R-:W-:-:S05]  /*0260*/  MOV R15, R23 ;  /* 0x00000017000f7202 */ /* 0x000fca0000000f00 */
[----:B0-----:R-:W2:Y:S04]  /*0270*/  LDG.E R21, desc[UR4][R14.64+-0x10] ;  /* 0xfffff0040e157981 */ /* 0x001ea8000c1e1900 */
[----:B------:R-:W3:Y:S04]  /*0280*/  LDG.E R28, desc[UR4][R14.64+-0x8] ;  /* 0xfffff8040e1c7981 */ /* 0x000ee8000c1e1900 */
[----:B------:R-:W4:Y:S01]  /*0290*/  LDG.E R24, desc[UR4][R14.64+-0x4] ;  /* 0xfffffc040e187981 */ /* 0x000f22000c1e1900 */
[----:B-1----:R-:W-:-:S06]  /*02a0*/  IMAD.WIDE.U32 R26, R10, 0x4, R16 ;  /* 0x000000040a1a7825 */ /* 0x002fcc00078e0010 */
[----:B------:R-:W2:Y:S01]  /*02b0*/  LDG.E R26, desc[UR4][R26.64] ;  /* 0x000000041a1a7981 */ /* 0x000ea2000c1e1900 */
[----:B------:R-:W-:-:S04]  /*02c0*/  IMAD.WIDE.U32 R22, R3, 0x4, R16 ;  /* 0x0000000403167825 */ /* 0x000fc800078e0010 */
[----:B------:R-:W-:Y:S02]  /*02d0*/  IMAD.WIDE.U32 R18, R9, 0x4, R16 ;  /* 0x0000000409127825 */ /* 0x000fe400078e0010 */
[----:B------:R2:W5:Y:S04]  /*02e0*/  LDG.E R22, desc[UR4][R22.64] ;  /* 0x0000000416167981 */ /* 0x000568000c1e1900 */
[----:B------:R-:W3:Y:S01]  /*02f0*/  LDG.E R19, desc[UR4][R18.64] ;  /* 0x0000000412137981 */ /* 0x000ee2000c1e1900 */
[----:B--2---:R-:W-:-:S03]  /*0300*/  FFMA R23, R21, R26, R12 ;  /* 0x0000001a15177223 */ /* 0x004fc6000000000c */
[----:B------:R-:W5:Y:S01]  /*0310*/  LDG.E R26, desc[UR4][R14.64+-0xc] ;  /* 0xfffff4040e1a7981 */ /* 0x000f62000c1e1900 */
[----:B------:R-:W-:-:S05]  /*0320*/  IMAD.WIDE.U32 R20, R11, 0x4, R16 ;  /* 0x000000040b147825 */ /* 0x000fca00078e0010 */
[----:B------:R-:W4:Y:S04]  /*0330*/  LDG.E R12, desc[UR4][R20.64] ;  /* 0x00000004140c7981 */ /* 0x000f28000c1e1900 */
[----:B------:R-:W2:Y:S04]  /*0340*/  LDG.E R20, desc[UR4][R14.64+0x4] ;  /* 0x000004040e147981 */ /* 0x000ea8000c1e1900 */
[----:B------:R-:W2:Y:S01]  /*0350*/  LDG.E R21, desc[UR4][R14.64+0x8] ;  /* 0x000008040e157981 */ /* 0x000ea2000c1e1900 */
[----:B-----5:R-:W-:Y:S01]  /*0360*/  FFMA R23, R26, R22, R23 ;  /* 0x000000161a177223 */ /* 0x020fe20000000017 */
[----:B------:R-:W-:-:S04]  /*0370*/  IMAD.WIDE.U32 R26, R13, 0x4, R16 ;  /* 0x000000040d1a7825 */ /* 0x000fc800078e0010 */
[----:B---3--:R-:W-:Y:S01]  /*0380*/  FFMA R28, R28, R19, R23 ;  /* 0x000000131c1c7223 */ /* 0x008fe20000000017 */
[----:B------:R-:W-:Y:S01]  /*0390*/  IMAD.WIDE.U32 R22, R25, 0x4, R16 ;  /* 0x0000000419167825 */ /* 0x000fe200078e0010 */
[----:B------:R-:W3:Y:S03]  /*03a0*/  LDG.E R27, desc[UR4][R26.64] ;  /* 0x000000041a1b7981 */ /* 0x000ee6000c1e1900 */
[----:B----4-:R-:W-:Y:S02]  /*03b0*/  FFMA R12, R24, R12, R28 ;  /* 0x0000000c180c7223 */ /* 0x010fe4000000001c */
[----:B------:R-:W3:Y:S04]  /*03c0*/  LDG.E R24, desc[UR4][R14.64] ;  /* 0x000000040e187981 */ /* 0x000ee8000c1e1900 */
[----:B------:R-:W2:Y:S01]  /*03d0*/  LDG.E R23, desc[UR4][R22.64] ;  /* 0x0000000416177981 */ /* 0x000ea2000c1e1900 */
[----:B------:R-:W-:-:S03]  /*03e0*/  IMAD.WIDE.U32 R18, R29, 0x4, R16 ;  /* 0x000000041d127825 */ /* 0x000fc600078e0010 */
[----:B------:R-:W4:Y:S01]  /*03f0*/  LDG.E R26, desc[UR4][R14.64+0xc] ;  /* 0x00000c040e1a7981 */ /* 0x000f22000c1e1900 */
[----:B------:R-:W-:-:S03]  /*0400*/  IMAD.WIDE.U32 R16, R8, 0x4, R16 ;  /* 0x0000000408107825 */ /* 0x000fc600078e0010 */
[----:B------:R-:W5:Y:S04]  /*0410*/  LDG.E R18, desc[UR4][R18.64] ;  /* 0x0000000412127981 */ /* 0x000f68000c1e1900 */
[----:B------:R-:W4:Y:S01]  /*0420*/  LDG.E R16, desc[UR4][R16.64] ;  /* 0x0000000410107981 */ /* 0x000f22000c1e1900 */
[----:B------:R-:W-:Y:S01]  /*0430*/  VIADD R6, R6, 0x8 ;  /* 0x0000000806067836 */ /* 0x000fe20000000000 */
[C---:B------:R-:W-:Y:S01]  /*0440*/  LEA R3, R0.reuse, R3, 0x3 ;  /* 0x0000000300037211 */ /* 0x040fe200078e18ff */
[C---:B------:R-:W-:Y:S01]  /*0450*/  IMAD R13, R0.reuse, 0x8, R13 ;  /* 0x00000008000d7824 */ /* 0x040fe200078e020d */
[C---:B------:R-:W-:Y:S02]  /*0460*/  LEA R9, R0.reuse, R9, 0x3 ;  /* 0x0000000900097211 */ /* 0x040fe400078e18ff */
[----:B------:R-:W-:-:S02]  /*0470*/  LEA R11, R0, R11, 0x3 ;  /* 0x0000000b000b7211 */ /* 0x000fc400078e18ff */
[C---:B------:R-:W-:Y:S02]  /*0480*/  LEA R25, R0.reuse, R25, 0x3 ;  /* 0x0000001900197211 */ /* 0x040fe400078e18ff */
[C---:B------:R-:W-:Y:S02]  /*0490*/  LEA R29, R0.reuse, R29, 0x3 ;  /* 0x0000001d001d7211 */ /* 0x040fe400078e18ff */
[C---:B------:R-:W-:Y:S02]  /*04a0*/  LEA R8, R0.reuse, R8, 0x3 ;  /* 0x0000000800087211 */ /* 0x040fe400078e18ff */
[----:B------:R-:W-:Y:S01]  /*04b0*/  LEA R10, R0, R10, 0x3 ;  /* 0x0000000a000a7211 */ /* 0x000fe200078e18ff */
[----:B---3--:R-:W-:-:S04]  /*04c0*/  FFMA R27, R24, R27, R12 ;  /* 0x0000001b181b7223 */ /* 0x008fc8000000000c */
[----:B--2---:R-:W-:Y:S01]  /*04d0*/  FFMA R12, R20, R23, R27 ;  /* 0x00000017140c7223 */ /* 0x004fe2000000001b */
[----:B------:R-:W-:-:S04]  /*04e0*/  IADD3 R20, P1, PT, R14, 0x20, RZ ;  /* 0x000000200e147810 */ /* 0x000fc80007f3e0ff */
[----:B------:R-:W-:Y:S02]  /*04f0*/  IADD3.X R23, PT, PT, RZ, R15, RZ, P1, !PT ;  /* 0x0000000fff177210 */ /* 0x000fe40000ffe4ff */
[----:B------:R-:W-:Y:S01]  /*0500*/  ISETP.NE.AND P1, PT, R6, RZ, PT ;  /* 0x000000ff0600720c */ /* 0x000fe20003f25270 */
[----:B-----5:R-:W-:-:S04]  /*0510*/  FFMA R21, R21, R18, R12 ;  /* 0x0000001215157223 */ /* 0x020fc8000000000c */
[----:B----4-:R-:W-:-:S08]  /*0520*/  FFMA R12, R26, R16, R21 ;  /* 0x000000101a0c7223 */ /* 0x010fd00000000015 */
[----:B------:R-:W-:Y:S05]  /*0530*/  @P1 BRA `(.L_x_2) ;  /* 0xfffffffc00401947 */ /* 0x000fea000383ffff */
.L_x_1:
[----:B------:R-:W-:Y:S05]  /*0540*/  @!P0 BRA `(.L_x_0) ;  /* 0x0000000400148947 */ /* 0x000fea0003800000 */
[----:B------:R-:W-:Y:S02]  /*0550*/  ISETP.GE.U32.AND P1, PT, R4, 0x4, PT ;  /* 0x000000040400780c */ /* 0x000fe40003f26070 */
[----:B------:R-:W-:-:S04]  /*0560*/  LOP3.LUT R6, R0, 0x3, RZ, 0xc0, !PT ;  /* 0x0000000300067812 */ /* 0x000fc800078ec0ff */
[----:B------:R-:W-:-:S07]  /*0570*/  ISETP.NE.AND P0, PT, R6, RZ, PT ;  /* 0x000000ff0600720c */ /* 0x000fce0003f05270 */
[----:B------:R-:W-:Y:S06]  /*0580*/  @!P1 BRA `(.L_x_3) ;  /* 0x0000000000789947 */ /* 0x000fec0003800000 */
[----:B------:R-:W1:Y:S01]  /*0590*/  LDC.64 R18, c[0x0][0x388] ;  /* 0x0000e200ff127b82 */ /* 0x000e620000000a00 */
[----:B------:R-:W2:Y:S01]  /*05a0*/  LDCU.64 UR6, c[0x0][0x388] ;  /* 0x00007100ff0677ac */ /* 0x000ea20008000a00 */
[----:B------:R-:W-:Y:S01]  /*05b0*/  IMAD R21, R7, R0, R5 ;  /* 0x0000000007157224 */ /* 0x000fe200078e0205 */
[C---:B------:R-:W-:Y:S01]  /*05c0*/  IADD3 R4, P1, PT, R2.reuse, R7, RZ ;  /* 0x0000000702047210 */ /* 0x040fe20007f3e0ff */
[----:B------:R-:W-:-:S03]  /*05d0*/  IMAD.IADD R3, R2, 0x1, R7 ;  /* 0x0000000102037824 */ /* 0x000fc600078e0207 */
[-C--:B------:R-:W-:Y:S01]  /*05e0*/  IADD3 R11, PT, PT, R21, R0.reuse, RZ ;  /* 0x00000000150b7210 */ /* 0x080fe20007ffe0ff */
[----:B------:R-:W3:Y:S01]  /*05f0*/  LDC.64 R8, c[0x0][0x390] ;  /* 0x0000e400ff087b82 */ /* 0x000ee20000000a00 */
[----:B------:R-:W-:Y:S02]  /*0600*/  IADD3.X R13, PT, PT, RZ, RZ, RZ, P1, !PT ;  /* 0x000000ffff0d7210 */ /* 0x000fe40000ffe4ff */
[----:B--2---:R-:W-:Y:S01]  /*0610*/  LEA R10, P1, R4, UR6, 0x2 ;  /* 0x00000006040a7c11 */ /* 0x004fe2000f8210ff */
[----:B-1----:R-:W-:Y:S01]  /*0620*/  IMAD.WIDE.U32 R18, R3, 0x4, R18 ;  /* 0x0000000403127825 */ /* 0x002fe200078e0012 */
[----:B------:R-:W-:-:S05]  /*0630*/  IADD3 R3, PT, PT, R11, R0, RZ ;  /* 0x000000000b037210 */ /* 0x000fca0007ffe0ff */
[----:B0-----:R-:W2:Y:S01]  /*0640*/  LDG.E R19, desc[UR4][R18.64] ;  /* 0x0000000412137981 */ /* 0x001ea2000c1e1900 */
[----:B---3--:R-:W-:-:S04]  /*0650*/  IMAD.WIDE.U32 R20, R21, 0x4, R8 ;  /* 0x0000000415147825 */ /* 0x008fc800078e0008 */
[----:B------:R-:W-:Y:S01]  /*0660*/  IMAD.WIDE.U32 R14, R11, 0x4, R8 ;  /* 0x000000040b0e7825 */ /* 0x000fe200078e0008 */
[----:B------:R-:W-:Y:S01]  /*0670*/  LEA.HI.X R11, R4, UR7, R13, 0x2, P1 ;  /* 0x00000007040b7c11 */ /* 0x000fe200088f140d */
[----:B------:R-:W2:Y:S02]  /*0680*/  LDG.E R20, desc[UR4][R20.64] ;  /* 0x0000000414147981 */ /* 0x000ea4000c1e1900 */
[C-C-:B------:R-:W-:Y:S01]  /*0690*/  IMAD.WIDE.U32 R16, R3.reuse, 0x4, R8.reuse ;  /* 0x0000000403107825 */ /* 0x140fe200078e0008 */
[----:B------:R-:W-:Y:S01]  /*06a0*/  IADD3 R3, PT, PT, R3, R0, RZ ;  /* 0x0000000003037210 */ /* 0x000fe20007ffe0ff */
[----:B------:R-:W3:Y:S04]  /*06b0*/  LDG.E R14, desc[UR4][R14.64] ;  /* 0x000000040e0e7981 */ /* 0x000ee8000c1e1900 */
[----:B------:R-:W3:Y:S01]  /*06c0*/  LDG.E R4, desc[UR4][R10.64+0x4] ;  /* 0x000004040a047981 */ /* 0x000ee2000c1e1900 */
[----:B------:R-:W-:-:S03]  /*06d0*/  IMAD.WIDE.U32 R8, R3, 0x4, R8 ;  /* 0x0000000403087825 */ /* 0x000fc600078e0008 */
[----:B------:R-:W4:Y:S04]  /*06e0*/  LDG.E R16, desc[UR4][R16.64] ;  /* 0x0000000410107981 */ /* 0x000f28000c1e1900 */
[----:B------:R-:W4:Y:S04]  /*06f0*/  LDG.E R3, desc[UR4][R10.64+0x8] ;  /* 0x000008040a037981 */ /* 0x000f28000c1e1900 */
[----:B------:R-:W5:Y:S04]  /*0700*/  LDG.E R22, desc[UR4][R10.64+0xc] ;  /* 0x00000c040a167981 */ /* 0x000f68000c1e1900 */
[----:B------:R-:W5:Y:S01]  /*0710*/  LDG.E R8, desc[UR4][R8.64] ;  /* 0x0000000408087981 */ /* 0x000f62000c1e1900 */
[----:B------:R-:W-:Y:S01]  /*0720*/  IADD3 R7, PT, PT, R7, 0x4, RZ ;  /* 0x0000000407077810 */ /* 0x000fe20007ffe0ff */
[----:B--2---:R-:W-:-:S04]  /*0730*/  FFMA R19, R19, R20, R12 ;  /* 0x0000001413137223 */ /* 0x004fc8000000000c */
[----:B---3--:R-:W-:-:S04]  /*0740*/  FFMA R4, R4, R14, R19 ;  /* 0x0000000e04047223 */ /* 0x008fc80000000013 */
[----:B----4-:R-:W-:-:S04]  /*0750*/  FFMA R3, R3, R16, R4 ;  /* 0x0000001003037223 */ /* 0x010fc80000000004 */
[----:B-----5:R-:W-:-:S07]  /*0760*/  FFMA R12, R22, R8, R3 ;  /* 0x00000008160c7223 */ /* 0x020fce0000000003 */
.L_x_3:
[----:B------:R-:W-:Y:S05]  /*0770*/  @!P0 BRA `(.L_x_0) ;  /* 0x0000000000888947 */ /* 0x000fea0003800000 */
[----:B------:R-:W-:Y:S02]  /*0780*/  ISETP.NE.AND P1, PT, R6, 0x1, PT ;  /* 0x000000010600780c */ /* 0x000fe40003f25270 */
[----:B------:R-:W-:-:S04]  /*0790*/  LOP3.LUT R3, R0, 0x1, RZ, 0xc0, !PT ;  /* 0x0000000100037812 */ /* 0x000fc800078ec0ff */
[----:B------:R-:W-:-:S07]  /*07a0*/  ISETP.NE.U32.AND P0, PT, R3, 0x1, PT ;  /* 0x000000010300780c */ /* 0x000fce0003f05070 */
[----:B------:R-:W-:Y:S06]  /*07b0*/  @!P1 BRA `(.L_x_4) ;  /* 0x0000000000509947 */ /* 0x000fec0003800000 */
[----:B------:R-:W1:Y:S01]  /*07c0*/  LDC.64 R10, c[0x0][0x388] ;  /* 0x0000e200ff0a7b82 */ /* 0x000e620000000a00 */
[----:B------:R-:W2:Y:S01]  /*07d0*/  LDCU.64 UR6, c[0x0][0x388] ;  /* 0x00007100ff0677ac */ /* 0x000ea20008000a00 */
[----:B------:R-:W-:Y:S01]  /*07e0*/  IMAD R17, R7, R0, R5 ;  /* 0x0000000007117224 */ /* 0x000fe200078e0205 */
[C---:B------:R-:W-:Y:S01]  /*07f0*/  IADD3 R3, P1, PT, R2.reuse, R7, RZ ;  /* 0x0000000702037210 */ /* 0x040fe20007f3e0ff */
[----:B------:R-:W-:-:S03]  /*0800*/  IMAD.IADD R15, R2, 0x1, R7 ;  /* 0x00000001020f7824 */ /* 0x000fc600078e0207 */
[----:B------:R-:W-:Y:S01]  /*0810*/  IADD3.X R4, PT, PT, RZ, RZ, RZ, P1, !PT ;  /* 0x000000ffff047210 */ /* 0x000fe20000ffe4ff */
[----:B------:R-:W3:Y:S01]  /*0820*/  LDC.64 R8, c[0x0][0x390] ;  /* 0x0000e400ff087b82 */ /* 0x000ee20000000a00 */
[----:B------:R-:W-:Y:S01]  /*0830*/  IADD3 R13, PT, PT, R17, R0, RZ ;  /* 0x00000000110d7210 */ /* 0x000fe20007ffe0ff */
[----:B-1----:R-:W-:Y:S01]  /*0840*/  IMAD.WIDE.U32 R14, R15, 0x4, R10 ;  /* 0x000000040f0e7825 */ /* 0x002fe200078e000a */
[----:B--2---:R-:W-:-:S04]  /*0850*/  LEA R10, P1, R3, UR6, 0x2 ;  /* 0x00000006030a7c11 */ /* 0x004fc8000f8210ff */
[----:B------:R-:W-:Y:S01]  /*0860*/  LEA.HI.X R11, R3, UR7, R4, 0x2, P1 ;  /* 0x00000007030b7c11 */ /* 0x000fe200088f1404 */
[----:B0-----:R-:W2:Y:S01]  /*0870*/  LDG.E R15, desc[UR4][R14.64] ;  /* 0x000000040e0f7981 */ /* 0x001ea2000c1e1900 */
[----:B---3--:R-:W-:-:S04]  /*0880*/  IMAD.WIDE.U32 R16, R17, 0x4, R8 ;  /* 0x0000000411107825 */ /* 0x008fc800078e0008 */
[----:B------:R-:W3:Y:S01]  /*0890*/  LDG.E R11, desc[UR4][R10.64+0x4] ;  /* 0x000004040a0b7981 */ /* 0x000ee2000c1e1900 */
[----:B------:R-:W-:-:S03]  /*08a0*/  IMAD.WIDE.U32 R8, R13, 0x4, R8 ;  /* 0x000000040d087825 */ /* 0x000fc600078e0008 */
[----:B------:R-:W2:Y:S04]  /*08b0*/  LDG.E R16, desc[UR4][R16.64] ;  /* 0x0000000410107981 */ /* 0x000ea8000c1e1900 */
[----:B------:R-:W3:Y:S01]  /*08c0*/  LDG.E R8, desc[UR4][R8.64] ;  /* 0x0000000408087981 */ /* 0x000ee2000c1e1900 */
[----:B------:R-:W-:Y:S01]  /*08d0*/  IADD3 R7, PT, PT, R7, 0x2, RZ ;  /* 0x0000000207077810 */ /* 0x000fe20007ffe0ff */
[----:B--2---:R-:W-:-:S04]  /*08e0*/  FFMA R12, R15, R16, R12 ;  /* 0x000000100f0c7223 */ /* 0x004fc8000000000c */
[----:B---3--:R-:W-:-:S07]  /*08f0*/  FFMA R12, R11, R8, R12 ;  /* 0x000000080b0c7223 */ /* 0x008fce000000000c */
.L_x_4:
[----:B------:R-:W-:Y:S05]  /*0900*/  @P0 BRA `(.L_x_0) ;  /* 0x0000000000240947 */ /* 0x000fea0003800000 */
[----:B------:R-:W1:Y:S01]  /*0910*/  LDC.64 R8, c[0x0][0x388] ;  /* 0x0000e200ff087b82 */ /* 0x000e620000000a00 */
[----:B------:R-:W-:Y:S01]  /*0920*/  IADD3 R3, PT, PT, R2, R7, RZ ;  /* 0x0000000702037210 */ /* 0x000fe20007ffe0ff */
[----:B------:R-:W-:-:S06]  /*0930*/  IMAD R13, R7, R0, R5 ;  /* 0x00000000070d7224 */ /* 0x000fcc00078e0205 */
[----:B------:R-:W2:Y:S01]  /*0940*/  LDC.64 R10, c[0x0][0x390] ;  /* 0x0000e400ff0a7b82 */ /* 0x000ea20000000a00 */
[----:B-1----:R-:W-:-:S06]  /*0950*/  IMAD.WIDE.U32 R6, R3, 0x4, R8 ;  /* 0x0000000403067825 */ /* 0x002fcc00078e0008 */
[----:B0-----:R-:W3:Y:S01]  /*0960*/  LDG.E R7, desc[UR4][R6.64] ;  /* 0x0000000406077981 */ /* 0x001ee2000c1e1900 */
[----:B--2---:R-:W-:-:S06]  /*0970*/  IMAD.WIDE.U32 R8, R13, 0x4, R10 ;  /* 0x000000040d087825 */ /* 0x004fcc00078e000a */
[----:B------:R-:W3:Y:S02]  /*0980*/  LDG.E R8, desc[UR4][R8.64] ;  /* 0x0000000408087981 */ /* 0x000ee4000c1e1900 */
[----:B---3--:R-:W-:-:S07]  /*0990*/  FFMA R12, R7, R8, R12 ;  /* 0x00000008070c7223 */ /* 0x008fce000000000c */
.L_x_0:
[----:B------:R-:W1:Y:S01]  /*09a0*/  LDC.64 R6, c[0x0][0x398] ;  /* 0x0000e600ff067b82 */ /* 0x000e620000000a00 */
[----:B------:R-:W-:-:S05]  /*09b0*/  IADD3 R3, PT, PT, R2, R5, RZ ;  /* 0x0000000502037210 */ /* 0x000fca0007ffe0ff */
[----:B-1----:R-:W-:-:S05]  /*09c0*/  IMAD.WIDE R2, R3, 0x4, R6 ;  /* 0x0000000403027825 */ /* 0x002fca00078e0206 */
[----:B0-----:R-:W-:Y:S01]  /*09d0*/  STG.E desc[UR4][R2.64], R12 ;  /* 0x0000000c02007986 */ /* 0x001fe2000c101904 */
[----:B------:R-:W-:Y:S05]  /*09e0*/  EXIT ;  /* 0x000000000000794d */ /* 0x000fea0003800000 */
.L_x_5:
[----:B------:R-:W-:-:S00]  /*09f0*/  BRA `(.L_x_5) ;  /* 0xfffffffc00fc7947 */ /* 0x000fc0000383ffff */
[----:B------:R-:W-:-:S00]  /*0a00*/  NOP ;  /* 0x0000000000007918 */ /* 0x000fc00000000000 */
[----:B------:R-:W-:-:S00]  /*0a10*/  NOP ;  /* 0x0000000000007918 */ /* 0x000fc00000000000 */
[----:B------:R-:W-:-:S00]  /*0a20*/  NOP ;  /* 0x0000000000007918 */ /* 0x000fc00000000000 */
[----:B------:R-:W-:-:S00]  /*0a30*/  NOP ;  /* 0x0000000000007918 */ /* 0x000fc00000000000 */
[----:B------:R-:W-:-:S00]  /*0a40*/  NOP ;  /* 0x0000000000007918 */ /* 0x000fc00000000000 */
[----:B------:R-:W-:-:S00]  /*0a50*/  NOP ;  /* 0x0000000000007918 */ /* 0x000fc00000000000 */
[----:B------:R-:W-:-:S00]  /*0a60*/  NOP ;  /* 0x0000000000007918 */ /* 0x000fc00000000000 */
[----:B------:R-:W-:-:S00]  /*0a70*/  NOP ;  /* 0x0000000000007918 */ /* 0x000fc00000000000 */
.L_x_10:


//--------------------- .text._Z13shared_kerneliPKfS0_Pf --------------------------
	.section	.text._Z13shared_kerneliPKfS0_Pf,"ax",@progbits
	.align	128
        .global         _Z13shared_kerneliPKfS0_Pf
        .type           _Z13shared_kerneliPKfS0_Pf,@function
        .size           _Z13shared_kerneliPKfS0_Pf,(.L_x_11 - _Z13shared_kerneliPKfS0_Pf)
        .other          _Z13shared_kerneliPKfS0_Pf,@"STO_CUDA_ENTRY STV_DEFAULT"
_Z13shared_kerneliPKfS0_Pf:
.text._Z13shared_kerneliPKfS0_Pf:
[----:B------:R-:W-:Y:S08]  /*0000*/  LDC R1, c[0x0][0x37c] ;  /* 0x0000df00ff017b82 */ /* 0x000ff00000000800 */
[----:B------:R-:W0:Y:S01]  /*0010*/  LDC R0, c[0x0][0x380] ;  /* 0x0000e000ff007b82 */ /* 0x000e220000000800 */
[----:B------:R-:W1:Y:S01]  /*0020*/  S2R R3, SR_TID.X ;  /* 0x0000000000037919 */ /* 0x000e620000002100 */
[----:B------:R-:W2:Y:S01]  /*0030*/  LDCU.64 UR8, c[0x0][0x358] ;  /* 0x00006b00ff0877ac */ /* 0x000ea20008000a00 */
[----:B------:R-:W-:Y:S01]  /*0040*/  HFMA2 R7, -RZ, RZ, 0, 0 ;  /* 0x00000000ff077431 */ /* 0x000fe200000001ff */
[----:B------:R-:W3:Y:S04]  /*0050*/  S2R R9, SR_TID.Y ;  /* 0x0000000000097919 */ /* 0x000ee80000002200 */
[----:B------:R-:W4:Y:S08]  /*0060*/  S2UR UR4, SR_CTAID.X ;  /* 0x00000000000479c3 */ /* 0x000f300000002500 */
[----:B------:R-:W5:Y:S01]  /*0070*/  S2UR UR5, SR_CTAID.Y ;  /* 0x00000000000579c3 */ /* 0x000f620000002600 */
[----:B0-----:R-:W-:-:S02]  /*0080*/  ISETP.GE.AND P0, PT, R0, 0x1, PT ;  /* 0x000000010000780c */ /* 0x001fc40003f06270 */
[----:B------:R-:W-:Y:S01]  /*0090*/  SHF.L.U32 R18, R0, 0x4, RZ ;  /* 0x0000000400127819 */ /* 0x000fe200000006ff */
[----:B----4-:R-:W-:-:S04]  /*00a0*/  USHF.L.U32 UR4, UR4, 0x4, URZ ;  /* 0x0000000404047899 */ /* 0x010fc800080006ff */
[----:B-----5:R-:W-:-:S06]  /*00b0*/  IMAD R17, R18, UR5, RZ ;  /* 0x0000000512117c24 */ /* 0x020fcc000f8e02ff */
[----:B-123--:R-:W-:Y:S05]  /*00c0*/  @!P0 BRA `(.L_x_6) ;  /* 0x0000000800a88947 */ /* 0x00efea0003800000 */
[----:B------:R-:W0:Y:S01]  /*00d0*/  S2UR UR7, SR_CgaCtaId ;  /* 0x00000000000779c3 */ /* 0x000e220000008800 */
[C---:B------:R-:W-:Y:S01]  /*00e0*/  IADD3 R11, PT, PT, R17.reuse, R0, RZ ;  /* 0x00000000110b7210 */ /* 0x040fe20007ffe0ff */
[----:B------:R-:W-:Y:S01]  /*00f0*/  UMOV UR5, 0x400 ;  /* 0x0000040000057882 */ /* 0x000fe20000000000 */
[----:B------:R-:W-:Y:S01]  /*0100*/  IADD3 R22, PT, PT, R17, 0x10, RZ ;  /* 0x0000001011167810 */ /* 0x000fe20007ffe0ff */
[----:B------:R-:W-:Y:S01]  /*0110*/  UIADD3 UR6, UPT, UPT, UR5, 0x400, URZ ;  /* 0x0000040005067890 */ /* 0x000fe2000fffe0ff */
[----:B------:R-:W-:Y:S02]  /*0120*/  LOP3.LUT R5, RZ, R17, RZ, 0x33, !PT ;  /* 0x00000011ff057212 */ /* 0x000fe400078e33ff */
[----:B------:R-:W-:Y:S02]  /*0130*/  VIMNMX R2, PT, PT, R11, R22, !PT ;  /* 0x000000160b027248 */ /* 0x000fe40007fe0100 */
[----:B------:R-:W-:Y:S02]  /*0140*/  MOV R4, UR4 ;  /* 0x0000000400047c02 */ /* 0x000fe40008000f00 */
[----:B------:R-:W-:-:S02]  /*0150*/  IADD3 R2, PT, PT, R2, R5, RZ ;  /* 0x0000000502027210 */ /* 0x000fc40007ffe0ff */
[----:B------:R-:W-:Y:S02]  /*0160*/  MOV R7, RZ ;  /* 0x000000ff00077202 */ /* 0x000fe40000000f00 */
[C---:B------:R-:W-:Y:S02]  /*0170*/  LOP3.LUT P0, RZ, R2.reuse, 0x10, RZ, 0xc0, !PT ;  /* 0x0000001002ff7812 */ /* 0x040fe4000780c0ff */
[----:B------:R-:W-:Y:S02]  /*0180*/  ISETP.GE.U32.AND P1, PT, R2, 0x10, PT ;  /* 0x000000100200780c */ /* 0x000fe40003f26070 */
[----:B------:R-:W-:Y:S01]  /*0190*/  MOV R20, R17 ;  /* 0x0000001100147202 */ /* 0x000fe20000000f00 */
[----:B0-----:R-:W-:Y:S02]  /*01a0*/  ULEA UR5, UR7, UR5, 0x18 ;  /* 0x0000000507057291 */ /* 0x001fe4000f8ec0ff */
[----:B------:R-:W-:-:S04]  /*01b0*/  ULEA UR6, UR7, UR6, 0x18 ;  /* 0x0000000607067291 */ /* 0x000fc8000f8ec0ff */
[----:B------:R-:W-:Y:S02]  /*01c0*/  LEA R16, R9, UR5, 0x6 ;  /* 0x0000000509107c11 */ /* 0x000fe4000f8e30ff */
[C---:B------:R-:W-:Y:S02]  /*01d0*/  LEA R8, R3.reuse, UR6, 0x2 ;  /* 0x0000000603087c11 */ /* 0x040fe4000f8e10ff */
[----:B------:R-:W-:Y:S02]  /*01e0*/  LEA R10, R3, R16, 0x2 ;  /* 0x00000010030a7211 */ /* 0x000fe400078e10ff */
[----:B------:R-:W-:Y:S01]  /*01f0*/  LEA R2, R9, R8, 0x6 ;  /* 0x0000000809027211 */ /* 0x000fe200078e30ff */
[----:B------:R-:W-:Y:S06]  /*0200*/  @P0 BRA `(.L_x_7) ;  /* 0x0000000000cc0947 */ /* 0x000fec0003800000 */
[----:B------:R-:W0:Y:S01]  /*0210*/  LDC.64 R6, c[0x0][0x388] ;  /* 0x0000e200ff067b82 */ /* 0x000e220000000a00 */
[----:B------:R-:W-:-:S05]  /*0220*/  IMAD R12, R9, R0, R3 ;  /* 0x00000000090c7224 */ /* 0x000fca00078e0203 */
[----:B------:R-:W-:Y:S02]  /*0230*/  IADD3 R13, PT, PT, R17, R12, RZ ;  /* 0x0000000c110d7210 */ /* 0x000fe40007ffe0ff */
[----:B------:R-:W1:Y:S01]  /*0240*/  LDC.64 R4, c[0x0][0x390] ;  /* 0x0000e400ff047b82 */ /* 0x000e620000000a00 */
[----:B------:R-:W-:Y:S02]  /*0250*/  IADD3 R21, PT, PT, R12, UR4, RZ ;  /* 0x000000040c157c10 */ /* 0x000fe4000fffe0ff */
[----:B0-----:R-:W-:-:S05]  /*0260*/  IMAD.WIDE R12, R13, 0x4, R6 ;  /* 0x000000040d0c7825 */ /* 0x001fca00078e0206 */
[----:B------:R-:W2:Y:S01]  /*0270*/  LDG.E R19, desc[UR8][R12.64] ;  /* 0x000000080c137981 */ /* 0x000ea2000c1e1900 */
[----:B-1----:R-:W-:-:S06]  /*0280*/  IMAD.WIDE R20, R21, 0x4, R4 ;  /* 0x0000000415147825 */ /* 0x002fcc00078e0204 */
[----:B------:R-:W3:Y:S04]  /*0290*/  LDG.E R21, desc[UR8][R20.64] ;  /* 0x0000000814157981 */ /* 0x000ee8000c1e1900 */
[----:B--2---:R-:W-:Y:S04]  /*02a0*/  STS [R10], R19 ;  /* 0x000000130a007388 */ /* 0x004fe80000000800 */
[----:B---3--:R-:W-:Y:S01]  /*02b0*/  STS [R2], R21 ;  /* 0x0000001502007388 */ /* 0x008fe20000000800 */
[----:B------:R-:W-:Y:S06]  /*02c0*/  BAR.SYNC.DEFER_BLOCKING 0x0 ;  /* 0x0000000000007b1d */ /* 0x000fec0000010000 */
[----:B------:R-:W-:Y:S04]  /*02d0*/  LDS R25, [R8] ;  /* 0x0000000008197984 */ /* 0x000fe80000000800 */
[----:B------:R-:W0:Y:S04]  /*02e0*/  LDS.128 R4, [R16] ;  /* 0x0000000010047984 */ /* 0x000e280000000c00 */
[----:B------:R-:W1:Y:S04]  /*02f0*/  LDS R27, [R8+0x40] ;  /* 0x00004000081b7984 */ /* 0x000e680000000800 */
[----:B------:R-:W2:Y:S04]  /*0300*/  LDS R28, [R8+0x80] ;  /* 0x00008000081c7984 */ /* 0x000ea80000000800 */
[----:B------:R-:W3:Y:S04]  /*0310*/  LDS R26, [R8+0xc0] ;  /* 0x0000c000081a7984 */ /* 0x000ee80000000800 */
[----:B------:R-:W-:Y:S04]  /*0320*/  LDS R23, [R8+0x100] ;  /* 0x0001000008177984 */ /* 0x000fe80000000800 */
[----:B------:R-:W4:Y:S04]  /*0330*/  LDS.128 R12, [R16+0x10] ;  /* 0x00001000100c7984 */ /* 0x000f280000000c00 */
[----:B------:R-:W5:Y:S04]  /*0340*/  LDS R20, [R8+0x140] ;  /* 0x0001400008147984 */ /* 0x000f680000000800 */
[----:B------:R-:W5:Y:S04]  /*0350*/  LDS R21, [R8+0x180] ;  /* 0x0001800008157984 */ /* 0x000f680000000800 */
[----:B------:R-:W5:Y:S04]  /*0360*/  LDS R24, [R8+0x1c0] ;  /* 0x0001c00008187984 */ /* 0x000f680000000800 */
[----:B------:R-:W-:Y:S01]  /*0370*/  LDS R19, [R8+0x200] ;  /* 0x0002000008137984 */ /* 0x000fe20000000800 */
[----:B0-----:R-:W-:-:S04]  /*0380*/  FFMA R4, R4, R25, RZ ;  /* 0x0000001904047223 */ /* 0x001fc800000000ff */
[----:B-1----:R-:W-:-:S04]  /*0390*/  FFMA R5, R27, R5, R4 ;  /* 0x000000051b057223 */ /* 0x002fc80000000004 */
[----:B--2---:R-:W-:-:S04]  /*03a0*/  FFMA R5, R28, R6, R5 ;  /* 0x000000061c057223 */ /* 0x004fc80000000005 */
[----:B---3--:R-:W-:Y:S02]  /*03b0*/  FFMA R25, R26, R7, R5 ;  /* 0x000000071a197223 */ /* 0x008fe40000000005 */
[----:B------:R-:W0:Y:S04]  /*03c0*/  LDS.128 R4, [R16+0x20] ;  /* 0x0000200010047984 */ /* 0x000e280000000c00 */
[----:B------:R-:W1:Y:S01]  /*03d0*/  LDS R26, [R8+0x240] ;  /* 0x00024000081a7984 */ /* 0x000e620000000800 */
[----:B----4-:R-:W-:-:S04]  /*03e0*/  FFMA R23, R12, R23, R25 ;  /* 0x000000170c177223 */ /* 0x010fc80000000019 */
[----:B-----5:R-:W-:Y:S02]  /*03f0*/  FFMA R20, R20, R13, R23 ;  /* 0x0000000d14147223 */ /* 0x020fe40000000017 */
[----:B------:R-:W2:Y:S02]  /*0400*/  LDS R23, [R8+0x280] ;  /* 0x0002800008177984 */ /* 0x000ea40000000800 */
[----:B------:R-:W-:Y:S02]  /*0410*/  FFMA R21, R21, R14, R20 ;  /* 0x0000000e15157223 */ /* 0x000fe40000000014 */
[----:B------:R-:W3:Y:S02]  /*0420*/  LDS R20, [R8+0x2c0] ;  /* 0x0002c00008147984 */ /* 0x000ee40000000800 */
[----:B------:R-:W-:Y:S02]  /*0430*/  FFMA R25, R24, R15, R21 ;  /* 0x0000000f18197223 */ /* 0x000fe40000000015 */
[----:B------:R-:W-:Y:S04]  /*0440*/  LDS R21, [R8+0x300] ;  /* 0x0003000008157984 */ /* 0x000fe80000000800 */
[----:B------:R-:W4:Y:S04]  /*0450*/  LDS.128 R12, [R16+0x30] ;  /* 0x00003000100c7984 */ /* 0x000f280000000c00 */
[----:B------:R-:W5:Y:S01]  /*0460*/  LDS R24, [R8+0x340] ;  /* 0x0003400008187984 */ /* 0x000f620000000800 */
[----:B0-----:R-:W-:-:S03]  /*0470*/  FFMA R25, R4, R19, R25 ;  /* 0x0000001304197223 */ /* 0x001fc60000000019 */
[----:B------:R-:W0:Y:S04]  /*0480*/  LDS R19, [R8+0x380] ;  /* 0x0003800008137984 */ /* 0x000e280000000800 */
[----:B------:R-:W0:Y:S01]  /*0490*/  LDS R4, [R8+0x3c0] ;  /* 0x0003c00008047984 */ /* 0x000e220000000800 */
[----:B-1----:R-:W-:-:S04]  /*04a0*/  FFMA R26, R26, R5, R25 ;  /* 0x000000051a1a7223 */ /* 0x002fc80000000019 */
[----:B--2---:R-:W-:-:S04]  /*04b0*/  FFMA R23, R23, R6, R26 ;  /* 0x0000000617177223 */ /* 0x004fc8000000001a */
[----:B---3--:R-:W-:-:S04]  /*04c0*/  FFMA R7, R20, R7, R23 ;  /* 0x0000000714077223 */ /* 0x008fc80000000017 */
[----:B----4-:R-:W-:-:S04]  /*04d0*/  FFMA R7, R12, R21, R7 ;  /* 0x000000150c077223 */ /* 0x010fc80000000007 */
[----:B-----5:R-:W-:Y:S01]  /*04e0*/  FFMA R24, R24, R13, R7 ;  /* 0x0000000d18187223 */ /* 0x020fe20000000007 */
[----:B------:R-:W-:-:S03]  /*04f0*/  MOV R20, R22 ;  /* 0x0000001600147202 */ /* 0x000fc60000000f00 */
[----:B0-----:R-:W-:-:S04]  /*0500*/  FFMA R19, R19, R14, R24 ;  /* 0x0000000e13137223 */ /* 0x001fc80000000018 */
[----:B------:R-:W-:Y:S01]  /*0510*/  FFMA R7, R4, R15, R19 ;  /* 0x0000000f04077223 */ /* 0x000fe20000000013 */
[----:B------:R-:W-:Y:S01]  /*0520*/  IADD3 R4, PT, PT, R18, UR4, RZ ;  /* 0x0000000412047c10 */ /* 0x000fe2000fffe0ff */
[----:B------:R-:W-:Y:S06]  /*0530*/  BAR.SYNC.DEFER_BLOCKING 0x0 ;  /* 0x0000000000007b1d */ /* 0x000fec0000010000 */
.L_x_7:
[----:B------:R-:W-:Y:S05]  /*0540*/  @!P1 BRA `(.L_x_6) ;  /* 0x0000000400889947 */ /* 0x000fea0003800000 */
[----:B------:R-:W-:Y:S02]  /*0550*/  IADD3 R4, PT, PT, R3, R4, RZ ;  /* 0x0000000403047210 */ /* 0x000fe40007ffe0ff */
[----:B------:R-:W-:-:S03]  /*0560*/  IADD3 R19, PT, PT, R20, R3, RZ ;  /* 0x0000000314137210 */ /* 0x000fc60007ffe0ff */
[CC--:B------:R-:W-:Y:S02]  /*0570*/  IMAD R21, R9.reuse, R0.reuse, R4 ;  /* 0x0000000009157224 */ /* 0x0c0fe400078e0204 */
[----:B------:R-:W-:-:S07]  /*0580*/  IMAD R19, R9, R0, R19 ;  /* 0x0000000009137224 */ /* 0x000fce00078e0213 */
.L_x_8:
[----:B------:R-:W0:Y:S08]  /*0590*/  LDC.64 R22, c[0x0][0x388] ;  /* 0x0000e200ff167b82 */ /* 0x000e300000000a00 */
[----:B------:R-:W1:Y:S01]  /*05a0*/  LDC.64 R24, c[0x0][0x390] ;  /* 0x0000e400ff187b82 */ /* 0x000e620000000a00 */
[----:B0-----:R-:W-:-:S05]  /*05b0*/  IMAD.WIDE R22, R19, 0x4, R22 ;  /* 0x0000000413167825 */ /* 0x001fca00078e0216 */
[----:B------:R-:W2:Y:S01]  /*05c0*/  LDG.E R5, desc[UR8][R22.64] ;  /* 0x0000000816057981 */ /* 0x000ea2000c1e1900 */
[----:B-1----:R-:W-:-:S05]  /*05d0*/  IMAD.WIDE R24, R21, 0x4, R24 ;  /* 0x0000000415187825 */ /* 0x002fca00078e0218 */
[----:B------:R0:W3:Y:S02]  /*05e0*/  LDG.E R27, desc[UR8][R24.64] ;  /* 0x00000008181b7981 */ /* 0x0000e4000c1e1900 */
[----:B0-----:R-:W-:Y:S02]  /*05f0*/  IMAD.WIDE R24, R18, 0x4, R24 ;  /* 0x0000000412187825 */ /* 0x001fe400078e0218 */
        /* <DEDUP_REMOVED lines=9> */
[----:B------:R-:W-:Y:S01]  /*0690*/  LDS R28, [R8+0x340] ;  /* 0x00034000081c7984 */ /* 0x000fe20000000800 */
[----:B0-----:R-:W-:-:S03]  /*06a0*/  FFMA R4, R12, R4, R7 ;  /* 0x000000040c047223 */ /* 0x001fc60000000007 */
[----:B------:R-:W-:Y:S01]  /*06b0*/  LDS R12, [R8+0x180] ;  /* 0x00018000080c7984 */ /* 0x000fe20000000800 */
[----:B-1----:R-:W-:-:S03]  /*06c0*/  FFMA R29, R29, R13, R4 ;  /* 0x0000000d1d1d7223 */ /* 0x002fc60000000004 */
[----:B------:R-:W-:Y:S01]  /*06d0*/  LDS R13, [R8+0x100] ;  /* 0x00010000080d7984 */ /* 0x000fe20000000800 */
[----:B--2---:R-:W-:-:S03]  /*06e0*/  FFMA R29, R6, R14, R29 ;  /* 0x0000000e061d7223 */ /* 0x004fc6000000001d */
[----:B------:R-:W0:Y:S01]  /*06f0*/  LDS.128 R4, [R16+0x10] ;  /* 0x0000100010047984 */ /* 0x000e220000000c00 */
[----:B---3--:R-:W-:-:S03]  /*0700*/  FFMA R15, R26, R15, R29 ;  /* 0x0000000f1a0f7223 */ /* 0x008fc6000000001d */
[----:B------:R-:W1:Y:S01]  /*0710*/  LDS R26, [R8+0x1c0] ;  /* 0x0001c000081a7984 */ /* 0x000e620000000800 */
[----:B0-----:R-:W-:-:S04]  /*0720*/  FFMA R4, R4, R13, R15 ;  /* 0x0000000d04047223 */ /* 0x001fc8000000000f */
[----:B------:R-:W-:Y:S02]  /*0730*/  FFMA R27, R27, R5, R4 ;  /* 0x000000051b1b7223 */ /* 0x000fe40000000004 */
[----:B------:R-:W-:Y:S02]  /*0740*/  LDS R5, [R8+0x200] ;  /* 0x0002000008057984 */ /* 0x000fe40000000800 */
[----:B------:R-:W-:Y:S02]  /*0750*/  FFMA R27, R12, R6, R27 ;  /* 0x000000060c1b7223 */ /* 0x000fe4000000001b */
[----:B------:R-:W0:Y:S02]  /*0760*/  LDS.128 R12, [R16+0x20] ;  /* 0x00002000100c7984 */ /* 0x000e240000000c00 */
[----:B-1----:R-:W-:Y:S02]  /*0770*/  FFMA R7, R26, R7, R27 ;  /* 0x000000071a077223 */ /* 0x002fe4000000001b */
[----:B------:R-:W1:Y:S04]  /*0780*/  LDS R27, [R8+0x240] ;  /* 0x00024000081b7984 */ /* 0x000e680000000800 */
[----:B------:R-:W2:Y:S04]  /*0790*/  LDS R6, [R8+0x280] ;  /* 0x0002800008067984 */ /* 0x000ea80000000800 */
[----:B------:R-:W3:Y:S04]  /*07a0*/  LDS R4, [R8+0x2c0] ;  /* 0x0002c00008047984 */ /* 0x000ee80000000800 */
[----:B------:R-:W-:Y:S01]  /*07b0*/  LDS R26, [R8+0x3c0] ;  /* 0x0003c000081a7984 */ /* 0x000fe20000000800 */
[----:B0-----:R-:W-:-:S04]  /*07c0*/  FFMA R12, R12, R5, R7 ;  /* 0x000000050c0c7223 */ /* 0x001fc80000000007 */
[----:B-1----:R-:W-:Y:S02]  /*07d0*/  FFMA R13, R27, R13, R12 ;  /* 0x0000000d1b0d7223 */ /* 0x002fe4000000000c */
[----:B------:R-:W-:Y:S02]  /*07e0*/  LDS R27, [R8+0x380] ;  /* 0x00038000081b7984 */ /* 0x000fe40000000800 */
[----:B--2---:R-:W-:Y:S02]  /*07f0*/  FFMA R5, R6, R14, R13 ;  /* 0x0000000e06057223 */ /* 0x004fe4000000000d */
[----:B------:R-:W-:Y:S02]  /*0800*/  LDS R13, [R8+0x300] ;  /* 0x00030000080d7984 */ /* 0x000fe40000000800 */
[----:B---3--:R-:W-:Y:S02]  /*0810*/  FFMA R15, R4, R15, R5 ;  /* 0x0000000f040f7223 */ /* 0x008fe40000000005 */
[----:B------:R-:W0:Y:S01]  /*0820*/  LDS.128 R4, [R16+0x30] ;  /* 0x0000300010047984 */ /* 0x000e220000000c00 */
[----:B------:R-:W-:Y:S06]  /*0830*/  BAR.SYNC.DEFER_BLOCKING 0x0 ;  /* 0x0000000000007b1d */ /* 0x000fec0000010000 */
[----:B------:R-:W2:Y:S04]  /*0840*/  LDG.E R22, desc[UR8][R22.64+0x40] ;  /* 0x0000400816167981 */ /* 0x000ea8000c1e1900 */
[----:B------:R-:W3:Y:S01]  /*0850*/  LDG.E R25, desc[UR8][R24.64] ;  /* 0x0000000818197981 */ /* 0x000ee2000c1e1900 */
[----:B0-----:R-:W-:-:S04]  /*0860*/  FFMA R4, R4, R13, R15 ;  /* 0x0000000d04047223 */ /* 0x001fc8000000000f */
[----:B------:R-:W-:-:S04]  /*0870*/  FFMA R4, R28, R5, R4 ;  /* 0x000000051c047223 */ /* 0x000fc80000000004 */
[----:B------:R-:W-:-:S04]  /*0880*/  FFMA R27, R27, R6, R4 ;  /* 0x000000061b1b7223 */ /* 0x000fc80000000004 */
[----:B------:R-:W-:Y:S01]  /*0890*/  FFMA R7, R26, R7, R27 ;  /* 0x000000071a077223 */ /* 0x000fe2000000001b */
[----:B------:R-:W-:-:S04]  /*08a0*/  IADD3 R20, PT, PT, R20, 0x20, RZ ;  /* 0x0000002014147810 */ /* 0x000fc80007ffe0ff */
[----:B------:R-:W-:Y:S02]  /*08b0*/  ISETP.GE.AND P0, PT, R20, R11, PT ;  /* 0x0000000b1400720c */ /* 0x000fe40003f06270 */
[----:B------:R-:W-:Y:S02]  /*08c0*/  IADD3 R19, PT, PT, R19, 0x20, RZ ;  /* 0x0000002013137810 */ /* 0x000fe40007ffe0ff */
[----:B------:R-:W-:Y:S01]  /*08d0*/  LEA R21, R0, R21, 0x5 ;  /* 0x0000001500157211 */ /* 0x000fe200078e28ff */
        /* <DEDUP_REMOVED lines=9> */
[----:B------:R-:W-:Y:S04]  /*0970*/  LDS R22, [R8+0x140] ;  /* 0x0001400008167984 */ /* 0x000fe80000000800 */
[----:B------:R-:W-:Y:S01]  /*0980*/  LDS R26, [R8+0x1c0] ;  /* 0x0001c000081a7984 */ /* 0x000fe20000000800 */
[----:B0-----:R-:W-:-:S03]  /*0990*/  FFMA R29, R12, R29, R7 ;  /* 0x0000001d0c1d7223 */ /* 0x001fc60000000007 */
[----:B------:R-:W0:Y:S01]  /*09a0*/  LDS.128 R4, [R16+0x10] ;  /* 0x0000100010047984 */ /* 0x000e220000000c00 */
[----:B-1----:R-:W-:-:S04]  /*09b0*/  FFMA R28, R28, R13, R29 ;  /* 0x0000000d1c1c7223 */ /* 0x002fc8000000001d */
[----:B--2---:R-:W-:Y:S02]  /*09c0*/  FFMA R13, R23, R14, R28 ;  /* 0x0000000e170d7223 */ /* 0x004fe4000000001c */
[----:B------:R-:W1:Y:S02]  /*09d0*/  LDS R23, [R8+0x180] ;  /* 0x0001800008177984 */ /* 0x000e640000000800 */
[----:B---3--:R-:W-:Y:S02]  /*09e0*/  FFMA R13, R24, R15, R13 ;  /* 0x0000000f180d7223 */ /* 0x008fe4000000000d */
[----:B------:R-:W-:Y:S02]  /*09f0*/  LDS R24, [R8+0x240] ;  /* 0x0002400008187984 */ /* 0x000fe40000000800 */
[----:B0-----:R-:W-:Y:S02]  /*0a00*/  FFMA R27, R4, R25, R13 ;  /* 0x00000019041b7223 */ /* 0x001fe4000000000d */
[----:B------:R-:W-:Y:S04]  /*0a10*/  LDS R25, [R8+0x200] ;  /* 0x0002000008197984 */ /* 0x000fe80000000800 */
[----:B------:R-:W0:Y:S01]  /*0a20*/  LDS.128 R12, [R16+0x20] ;  /* 0x00002000100c7984 */ /* 0x000e220000000c00 */
[----:B------:R-:W-:-:S04]  /*0a30*/  FFMA R22, R22, R5, R27 ;  /* 0x0000000516167223 */ /* 0x000fc8000000001b */
[----:B-1----:R-:W-:Y:S02]  /*0a40*/  FFMA R5, R23, R6, R22 ;  /* 0x0000000617057223 */ /* 0x002fe40000000016 */
[----:B------:R-:W1:Y:S02]  /*0a50*/  LDS R23, [R8+0x280] ;  /* 0x0002800008177984 */ /* 0x000e640000000800 */
[----:B------:R-:W-:Y:S02]  /*0a60*/  FFMA R5, R26, R7, R5 ;  /* 0x000000071a057223 */ /* 0x000fe40000000005 */
[----:B------:R-:W2:Y:S02]  /*0a70*/  LDS R22, [R8+0x2c0] ;  /* 0x0002c00008167984 */ /* 0x000ea40000000800 */
[----:B0-----:R-:W-:Y:S02]  /*0a80*/  FFMA R27, R12, R25, R5 ;  /* 0x000000190c1b7223 */ /* 0x001fe40000000005 */
[----:B------:R-:W-:Y:S04]  /*0a90*/  LDS R25, [R8+0x300] ;  /* 0x0003000008197984 */ /* 0x000fe80000000800 */
[----:B------:R-:W0:Y:S01]  /*0aa0*/  LDS.128 R4, [R16+0x30] ;  /* 0x0000300010047984 */ /* 0x000e220000000c00 */
[----:B------:R-:W-:-:S03]  /*0ab0*/  FFMA R24, R24, R13, R27 ;  /* 0x0000000d18187223 */ /* 0x000fc6000000001b */
[----:B------:R-:W3:Y:S04]  /*0ac0*/  LDS R27, [R8+0x340] ;  /* 0x00034000081b7984 */ /* 0x000ee80000000800 */
[----:B------:R-:W4:Y:S04]  /*0ad0*/  LDS R13, [R8+0x380] ;  /* 0x00038000080d7984 */ /* 0x000f280000000800 */
[----:B------:R-:W5:Y:S01]  /*0ae0*/  LDS R12, [R8+0x3c0] ;  /* 0x0003c000080c7984 */ /* 0x000f620000000800 */
[----:B-1----:R-:W-:-:S04]  /*0af0*/  FFMA R23, R23, R14, R24 ;  /* 0x0000000e17177223 */ /* 0x002fc80000000018 */
[----:B--2---:R-:W-:-:S04]  /*0b00*/  FFMA R15, R22, R15, R23 ;  /* 0x0000000f160f7223 */ /* 0x004fc80000000017 */
[----:B0-----:R-:W-:-:S04]  /*0b10*/  FFMA R4, R4, R25, R15 ;  /* 0x0000001904047223 */ /* 0x001fc8000000000f */
[----:B---3--:R-:W-:-:S04]  /*0b20*/  FFMA R4, R27, R5, R4 ;  /* 0x000000051b047223 */ /* 0x008fc80000000004 */
[----:B----4-:R-:W-:-:S04]  /*0b30*/  FFMA R13, R13, R6, R4 ;  /* 0x000000060d0d7223 */ /* 0x010fc80000000004 */
[----:B-----5:R-:W-:Y:S01]  /*0b40*/  FFMA R7, R12, R7, R13 ;  /* 0x000000070c077223 */ /* 0x020fe2000000000d */
[----:B------:R-:W-:Y:S06]  /*0b50*/  BAR.SYNC.DEFER_BLOCKING 0x0 ;  /* 0x0000000000007b1d */ /* 0x000fec0000010000 */
[----:B------:R-:W-:Y:S05]  /*0b60*/  @!P0 BRA `(.L_x_8) ;  /* 0xfffffff800888947 */ /* 0x000fea000383ffff */
.L_x_6:
[----:B------:R-:W0:Y:S01]  /*0b70*/  LDC.64 R4, c[0x0][0x398] ;  /* 0x0000e600ff047b82 */ /* 0x000e220000000a00 */
[----:B------:R-:W-:-:S05]  /*0b80*/  IADD3 R3, PT, PT, R3, UR4, RZ ;  /* 0x0000000403037c10 */ /* 0x000fca000fffe0ff */
[----:B------:R-:W-:-:S05]  /*0b90*/  IMAD R0, R9, R0, R3 ;  /* 0x0000000009007224 */ /* 0x000fca00078e0203 */
[----:B------:R-:W-:-:S05]  /*0ba0*/  IADD3 R3, PT, PT, R17, R0, RZ ;  /* 0x0000000011037210 */ /* 0x000fca0007ffe0ff */
[----:B0-----:R-:W-:-:S05]  /*0bb0*/  IMAD.WIDE R2, R3, 0x4, R4 ;  /* 0x0000000403027825 */ /* 0x001fca00078e0204 */
[----:B------:R-:W-:Y:S01]  /*0bc0*/  STG.E desc[UR8][R2.64], R7 ;  /* 0x0000000702007986 */ /* 0x000fe2000c101908 */
[----:B------:R-:W-:Y:S05]  /*0bd0*/  EXIT ;  /* 0x000000000000794d */ /* 0x000fea0003800000 */
.L_x_9:
        /* <DEDUP_REMOVED lines=10> */
.L_x_11:


//--------------------- .nv.shared.reserved.0     --------------------------
	.section	.nv.shared.reserved.0,"aw",@nobits
	.weak		__nv_reservedSMEM_offset_0_alias
	.size		__nv_reservedSMEM_offset_0_alias, 0, 64
	.other		__nv_reservedSMEM_offset_0_alias,@"STO_CUDA_RESERVED_SHARED STV_DEFAULT"
__nv_reservedSMEM_offset_0_alias:
	.zero		0
	.zero		64


//--------------------- .nv.shared._Z13shared_kerneliPKfS0_Pf --------------------------
	.section	.nv.shared._Z13shared_kerneliPKfS0_Pf,"aw",@nobits
	.sectionflags	@""
	.align	4
.nv.shared._Z13shared_kerneliPKfS0_Pf:
	.zero		3072


//--------------------- .nv.constant0._Z6kerneliPKfS0_Pf --------------------------
	.section	.nv.constant0._Z6kerneliPKfS0_Pf,"a",@progbits
	.sectionflags	@""
	.align	4
.nv.constant0._Z6kerneliPKfS0_Pf:
	.zero		928


//--------------------- .nv.constant0._Z13shared_kerneliPKfS0_Pf --------------------------
	.section	.nv.constant0._Z13shared_kerneliPKfS0_Pf,"a",@progbits
	.sectionflags	@""
	.align	4
.nv.constant0._Z13shared_kerneliPKfS0_Pf:
	.zero		928


//--------------------- SYMBOLS --------------------------

	.type		.nv.reservedSmem.offset0,@object
	.size		.nv.reservedSmem.offset0,0x4
	.type		.nv.reservedSmem.cap,@object
	.size		.nv.reservedSmem.cap,0x4
